//
// Generated by NVIDIA NVVM Compiler
//
// Compiler Build ID: CL-36424714
// Cuda compilation tools, release 13.0, V13.0.88
// Based on NVVM 20.0.0
//

.version 9.0
.target sm_100
.address_size 64

	// .globl	_Z38reduction_blocked_shared_half_unrolledILm128EEvPyS0_y
.extern .shared .align 16 .b8 smem[];

.visible .entry _Z38reduction_blocked_shared_half_unrolledILm128EEvPyS0_y(
	.param .u64 .ptr .align 1 _Z38reduction_blocked_shared_half_unrolledILm128EEvPyS0_y_param_0,
	.param .u64 .ptr .align 1 _Z38reduction_blocked_shared_half_unrolledILm128EEvPyS0_y_param_1,
	.param .u64 _Z38reduction_blocked_shared_half_unrolledILm128EEvPyS0_y_param_2
)
{
	.reg .pred 	%p<25>;
	.reg .b32 	%r<6>;
	.reg .b64 	%rd<49>;

	ld.param.u64 	%rd5, [_Z38reduction_blocked_shared_half_unrolledILm128EEvPyS0_y_param_0];
	ld.param.u64 	%rd3, [_Z38reduction_blocked_shared_half_unrolledILm128EEvPyS0_y_param_1];
	ld.param.u64 	%rd4, [_Z38reduction_blocked_shared_half_unrolledILm128EEvPyS0_y_param_2];
	cvta.to.global.u64 	%rd1, %rd5;
	mov.u32 	%r1, %tid.x;
	cvt.u64.u32 	%rd6, %r1;
	mov.u32 	%r2, %ctaid.x;
	mul.wide.u32 	%rd7, %r2, 256;
	add.s64 	%rd2, %rd7, %rd6;
	setp.ge.u64 	%p1, %rd2, %rd4;
	shl.b32 	%r4, %r1, 3;
	mov.u32 	%r5, smem;
	add.s32 	%r3, %r5, %r4;
	@%p1 bra 	$L__BB0_4;
	add.s64 	%rd8, %rd2, 128;
	setp.ge.u64 	%p2, %rd8, %rd4;
	@%p2 bra 	$L__BB0_3;
	shl.b64 	%rd12, %rd2, 3;
	add.s64 	%rd13, %rd1, %rd12;
	ld.global.u64 	%rd14, [%rd13];
	ld.global.u64 	%rd15, [%rd13+1024];
	add.s64 	%rd16, %rd15, %rd14;
	st.shared.u64 	[%r3], %rd16;
	bra.uni 	$L__BB0_4;
$L__BB0_3:
	shl.b64 	%rd9, %rd2, 3;
	add.s64 	%rd10, %rd1, %rd9;
	ld.global.u64 	%rd11, [%rd10];
	st.shared.u64 	[%r3], %rd11;
$L__BB0_4:
	bar.sync 	0;
	setp.gt.u32 	%p3, %r1, 63;
	add.s64 	%rd17, %rd2, 64;
	setp.ge.u64 	%p4, %rd17, %rd4;
	or.pred  	%p5, %p3, %p4;
	@%p5 bra 	$L__BB0_6;
	ld.shared.u64 	%rd18, [%r3+512];
	ld.shared.u64 	%rd19, [%r3];
	add.s64 	%rd20, %rd19, %rd18;
	st.shared.u64 	[%r3], %rd20;
$L__BB0_6:
	bar.sync 	0;
	setp.gt.u32 	%p6, %r1, 31;
	add.s64 	%rd21, %rd2, 32;
	setp.ge.u64 	%p7, %rd21, %rd4;
	or.pred  	%p8, %p6, %p7;
	@%p8 bra 	$L__BB0_8;
	ld.shared.u64 	%rd22, [%r3+256];
	ld.shared.u64 	%rd23, [%r3];
	add.s64 	%rd24, %rd23, %rd22;
	st.shared.u64 	[%r3], %rd24;
$L__BB0_8:
	bar.sync 	0;
	setp.gt.u32 	%p9, %r1, 15;
	add.s64 	%rd25, %rd2, 16;
	setp.ge.u64 	%p10, %rd25, %rd4;
	or.pred  	%p11, %p9, %p10;
	@%p11 bra 	$L__BB0_10;
	ld.shared.u64 	%rd26, [%r3+128];
	ld.shared.u64 	%rd27, [%r3];
	add.s64 	%rd28, %rd27, %rd26;
	st.shared.u64 	[%r3], %rd28;
$L__BB0_10:
	bar.sync 	0;
	setp.gt.u32 	%p12, %r1, 7;
	add.s64 	%rd29, %rd2, 8;
	setp.ge.u64 	%p13, %rd29, %rd4;
	or.pred  	%p14, %p12, %p13;
	@%p14 bra 	$L__BB0_12;
	ld.shared.u64 	%rd30, [%r3+64];
	ld.shared.u64 	%rd31, [%r3];
	add.s64 	%rd32, %rd31, %rd30;
	st.shared.u64 	[%r3], %rd32;
$L__BB0_12:
	bar.sync 	0;
	setp.gt.u32 	%p15, %r1, 3;
	add.s64 	%rd33, %rd2, 4;
	setp.ge.u64 	%p16, %rd33, %rd4;
	or.pred  	%p17, %p15, %p16;
	@%p17 bra 	$L__BB0_14;
	ld.shared.u64 	%rd34, [%r3+32];
	ld.shared.u64 	%rd35, [%r3];
	add.s64 	%rd36, %rd35, %rd34;
	st.shared.u64 	[%r3], %rd36;
$L__BB0_14:
	bar.sync 	0;
	setp.gt.u32 	%p18, %r1, 1;
	add.s64 	%rd37, %rd2, 2;
	setp.ge.u64 	%p19, %rd37, %rd4;
	or.pred  	%p20, %p18, %p19;
	@%p20 bra 	$L__BB0_16;
	ld.shared.u64 	%rd38, [%r3+16];
	ld.shared.u64 	%rd39, [%r3];
	add.s64 	%rd40, %rd39, %rd38;
	st.shared.u64 	[%r3], %rd40;
$L__BB0_16:
	bar.sync 	0;
	setp.ne.s32 	%p21, %r1, 0;
	add.s64 	%rd41, %rd2, 1;
	setp.ge.u64 	%p22, %rd41, %rd4;
	or.pred  	%p23, %p21, %p22;
	@%p23 bra 	$L__BB0_18;
	ld.shared.u64 	%rd42, [smem+8];
	ld.shared.u64 	%rd43, [%r3];
	add.s64 	%rd44, %rd43, %rd42;
	st.shared.u64 	[%r3], %rd44;
$L__BB0_18:
	setp.ne.s32 	%p24, %r1, 0;
	bar.sync 	0;
	@%p24 bra 	$L__BB0_20;
	ld.shared.u64 	%rd45, [smem];
	cvta.to.global.u64 	%rd46, %rd3;
	mul.wide.u32 	%rd47, %r2, 8;
	add.s64 	%rd48, %rd46, %rd47;
	st.global.u64 	[%rd48], %rd45;
$L__BB0_20:
	ret;

}
	// .globl	_Z29reduction_blocked_shared_halfPyS_y
.visible .entry _Z29reduction_blocked_shared_halfPyS_y(
	.param .u64 .ptr .align 1 _Z29reduction_blocked_shared_halfPyS_y_param_0,
	.param .u64 .ptr .align 1 _Z29reduction_blocked_shared_halfPyS_y_param_1,
	.param .u64 _Z29reduction_blocked_shared_halfPyS_y_param_2
)
{
	.reg .pred 	%p<9>;
	.reg .b32 	%r<15>;
	.reg .b64 	%rd<32>;

	ld.param.u64 	%rd10, [_Z29reduction_blocked_shared_halfPyS_y_param_0];
	ld.param.u64 	%rd8, [_Z29reduction_blocked_shared_halfPyS_y_param_1];
	ld.param.u64 	%rd9, [_Z29reduction_blocked_shared_halfPyS_y_param_2];
	cvta.to.global.u64 	%rd1, %rd10;
	mov.u32 	%r4, %tid.x;
	cvt.u64.u32 	%rd2, %r4;
	mov.u32 	%r1, %ctaid.x;
	mov.u32 	%r2, %ntid.x;
	mul.lo.s32 	%r5, %r2, %r1;
	shl.b32 	%r6, %r5, 1;
	add.s32 	%r7, %r6, %r4;
	cvt.u64.u32 	%rd3, %r7;
	setp.le.u64 	%p1, %rd9, %rd3;
	shl.b32 	%r8, %r4, 3;
	mov.u32 	%r9, smem;
	add.s32 	%r3, %r9, %r8;
	@%p1 bra 	$L__BB1_4;
	cvt.u64.u32 	%rd4, %r2;
	add.s64 	%rd11, %rd3, %rd4;
	setp.ge.u64 	%p2, %rd11, %rd9;
	@%p2 bra 	$L__BB1_3;
	shl.b64 	%rd15, %rd3, 3;
	add.s64 	%rd16, %rd1, %rd15;
	ld.global.u64 	%rd17, [%rd16];
	shl.b64 	%rd18, %rd4, 3;
	add.s64 	%rd19, %rd16, %rd18;
	ld.global.u64 	%rd20, [%rd19];
	add.s64 	%rd21, %rd20, %rd17;
	st.shared.u64 	[%r3], %rd21;
	bra.uni 	$L__BB1_4;
$L__BB1_3:
	shl.b64 	%rd12, %rd3, 3;
	add.s64 	%rd13, %rd1, %rd12;
	ld.global.u64 	%rd14, [%rd13];
	st.shared.u64 	[%r3], %rd14;
$L__BB1_4:
	bar.sync 	0;
	setp.lt.u32 	%p3, %r2, 2;
	@%p3 bra 	$L__BB1_9;
	shr.u32 	%r10, %r2, 1;
	cvt.u64.u32 	%rd31, %r10;
$L__BB1_6:
	setp.le.u64 	%p4, %rd31, %rd2;
	add.s64 	%rd23, %rd31, %rd3;
	setp.ge.u64 	%p5, %rd23, %rd9;
	or.pred  	%p6, %p4, %p5;
	@%p6 bra 	$L__BB1_8;
	cvt.u32.u64 	%r11, %rd31;
	shl.b32 	%r12, %r11, 3;
	add.s32 	%r13, %r3, %r12;
	ld.shared.u64 	%rd24, [%r13];
	ld.shared.u64 	%rd25, [%r3];
	add.s64 	%rd26, %rd25, %rd24;
	st.shared.u64 	[%r3], %rd26;
$L__BB1_8:
	bar.sync 	0;
	shr.u64 	%rd7, %rd31, 1;
	setp.gt.u64 	%p7, %rd31, 1;
	mov.u64 	%rd31, %rd7;
	@%p7 bra 	$L__BB1_6;
$L__BB1_9:
	cvt.u32.u64 	%r14, %rd2;
	setp.ne.s32 	%p8, %r14, 0;
	@%p8 bra 	$L__BB1_11;
	ld.shared.u64 	%rd27, [smem];
	cvta.to.global.u64 	%rd28, %rd8;
	mul.wide.u32 	%rd29, %r1, 8;
	add.s64 	%rd30, %rd28, %rd29;
	st.global.u64 	[%rd30], %rd27;
$L__BB1_11:
	ret;

}
	// .globl	_Z24reduction_blocked_sharedPyS_y
.visible .entry _Z24reduction_blocked_sharedPyS_y(
	.param .u64 .ptr .align 1 _Z24reduction_blocked_sharedPyS_y_param_0,
	.param .u64 .ptr .align 1 _Z24reduction_blocked_sharedPyS_y_param_1,
	.param .u64 _Z24reduction_blocked_sharedPyS_y_param_2
)
{
	.reg .pred 	%p<8>;
	.reg .b32 	%r<13>;
	.reg .b64 	%rd<23>;

	ld.param.u64 	%rd6, [_Z24reduction_blocked_sharedPyS_y_param_0];
	ld.param.u64 	%rd7, [_Z24reduction_blocked_sharedPyS_y_param_1];
	ld.param.u64 	%rd8, [_Z24reduction_blocked_sharedPyS_y_param_2];
	mov.u32 	%r4, %tid.x;
	cvt.u64.u32 	%rd1, %r4;
	mov.u32 	%r1, %ctaid.x;
	mov.u32 	%r2, %ntid.x;
	mad.lo.s32 	%r5, %r1, %r2, %r4;
	cvt.u64.u32 	%rd2, %r5;
	setp.le.u64 	%p1, %rd8, %rd2;
	shl.b32 	%r6, %r4, 3;
	mov.u32 	%r7, smem;
	add.s32 	%r3, %r7, %r6;
	@%p1 bra 	$L__BB2_2;
	cvta.to.global.u64 	%rd9, %rd6;
	shl.b64 	%rd10, %rd2, 3;
	add.s64 	%rd11, %rd9, %rd10;
	ld.global.u64 	%rd12, [%rd11];
	st.shared.u64 	[%r3], %rd12;
$L__BB2_2:
	bar.sync 	0;
	setp.lt.u32 	%p2, %r2, 2;
	@%p2 bra 	$L__BB2_7;
	shr.u32 	%r8, %r2, 1;
	cvt.u64.u32 	%rd22, %r8;
$L__BB2_4:
	setp.le.u64 	%p3, %rd22, %rd1;
	add.s64 	%rd14, %rd22, %rd2;
	setp.ge.u64 	%p4, %rd14, %rd8;
	or.pred  	%p5, %p3, %p4;
	@%p5 bra 	$L__BB2_6;
	cvt.u32.u64 	%r9, %rd22;
	shl.b32 	%r10, %r9, 3;
	add.s32 	%r11, %r3, %r10;
	ld.shared.u64 	%rd15, [%r11];
	ld.shared.u64 	%rd16, [%r3];
	add.s64 	%rd17, %rd16, %rd15;
	st.shared.u64 	[%r3], %rd17;
$L__BB2_6:
	bar.sync 	0;
	shr.u64 	%rd5, %rd22, 1;
	setp.gt.u64 	%p6, %rd22, 1;
	mov.u64 	%rd22, %rd5;
	@%p6 bra 	$L__BB2_4;
$L__BB2_7:
	cvt.u32.u64 	%r12, %rd1;
	setp.ne.s32 	%p7, %r12, 0;
	@%p7 bra 	$L__BB2_9;
	ld.shared.u64 	%rd18, [smem];
	cvta.to.global.u64 	%rd19, %rd7;
	mul.wide.u32 	%rd20, %r1, 8;
	add.s64 	%rd21, %rd19, %rd20;
	st.global.u64 	[%rd21], %rd18;
$L__BB2_9:
	ret;

}
	// .globl	_Z17reduction_blockedPyS_y
.visible .entry _Z17reduction_blockedPyS_y(
	.param .u64 .ptr .align 1 _Z17reduction_blockedPyS_y_param_0,
	.param .u64 .ptr .align 1 _Z17reduction_blockedPyS_y_param_1,
	.param .u64 _Z17reduction_blockedPyS_y_param_2
)
{
	.reg .pred 	%p<7>;
	.reg .b32 	%r<7>;
	.reg .b64 	%rd<24>;

	ld.param.u64 	%rd9, [_Z17reduction_blockedPyS_y_param_0];
	ld.param.u64 	%rd7, [_Z17reduction_blockedPyS_y_param_1];
	ld.param.u64 	%rd8, [_Z17reduction_blockedPyS_y_param_2];
	cvta.to.global.u64 	%rd10, %rd9;
	mov.u32 	%r3, %tid.x;
	cvt.u64.u32 	%rd1, %r3;
	mov.u32 	%r1, %ctaid.x;
	mov.u32 	%r2, %ntid.x;
	mad.lo.s32 	%r4, %r1, %r2, %r3;
	cvt.u64.u32 	%rd2, %r4;
	setp.lt.u32 	%p1, %r2, 2;
	mul.wide.u32 	%rd11, %r4, 8;
	add.s64 	%rd3, %rd10, %rd11;
	@%p1 bra 	$L__BB3_5;
	shr.u32 	%r5, %r2, 1;
	cvt.u64.u32 	%rd23, %r5;
$L__BB3_2:
	setp.le.u64 	%p2, %rd23, %rd1;
	add.s64 	%rd13, %rd23, %rd2;
	setp.ge.u64 	%p3, %rd13, %rd8;
	or.pred  	%p4, %p2, %p3;
	@%p4 bra 	$L__BB3_4;
	shl.b64 	%rd14, %rd23, 3;
	add.s64 	%rd15, %rd3, %rd14;
	ld.global.u64 	%rd16, [%rd15];
	ld.global.u64 	%rd17, [%rd3];
	add.s64 	%rd18, %rd17, %rd16;
	st.global.u64 	[%rd3], %rd18;
$L__BB3_4:
	bar.sync 	0;
	shr.u64 	%rd6, %rd23, 1;
	setp.gt.u64 	%p5, %rd23, 1;
	mov.u64 	%rd23, %rd6;
	@%p5 bra 	$L__BB3_2;
$L__BB3_5:
	cvt.u32.u64 	%r6, %rd1;
	setp.ne.s32 	%p6, %r6, 0;
	@%p6 bra 	$L__BB3_7;
	ld.global.u64 	%rd19, [%rd3];
	cvta.to.global.u64 	%rd20, %rd7;
	mul.wide.u32 	%rd21, %r1, 8;
	add.s64 	%rd22, %rd20, %rd21;
	st.global.u64 	[%rd22], %rd19;
$L__BB3_7:
	ret;

}
	// .globl	_Z9reductionPyyy
.visible .entry _Z9reductionPyyy(
	.param .u64 .ptr .align 1 _Z9reductionPyyy_param_0,
	.param .u64 _Z9reductionPyyy_param_1,
	.param .u64 _Z9reductionPyyy_param_2
)
{
	.reg .pred 	%p<2>;
	.reg .b32 	%r<5>;
	.reg .b64 	%rd<14>;

	ld.param.u64 	%rd3, [_Z9reductionPyyy_param_0];
	ld.param.u64 	%rd4, [_Z9reductionPyyy_param_1];
	ld.param.u64 	%rd5, [_Z9reductionPyyy_param_2];
	mov.u32 	%r1, %ctaid.x;
	mov.u32 	%r2, %ntid.x;
	mov.u32 	%r3, %tid.x;
	mad.lo.s32 	%r4, %r1, %r2, %r3;
	cvt.u64.u32 	%rd1, %r4;
	add.s64 	%rd2, %rd5, %rd1;
	setp.ge.u64 	%p1, %rd2, %rd4;
	@%p1 bra 	$L__BB4_2;
	cvta.to.global.u64 	%rd6, %rd3;
	shl.b64 	%rd7, %rd2, 3;
	add.s64 	%rd8, %rd6, %rd7;
	ld.global.u64 	%rd9, [%rd8];
	shl.b64 	%rd10, %rd1, 3;
	add.s64 	%rd11, %rd6, %rd10;
	ld.global.u64 	%rd12, [%rd11];
	add.s64 	%rd13, %rd12, %rd9;
	st.global.u64 	[%rd11], %rd13;
$L__BB4_2:
	ret;

}


// ===== COMPILED SASS (sm_100) =====

	.target	sm_100

	.elftype	@"ET_EXEC"


//--------------------- .note.nv.tkinfo           --------------------------
	.section	.note.nv.tkinfo,"",@"SHT_NOTE"
	.sectionflags	@"SHF_NOTE_NV_TKINFO"
	.tkinfo
        /*0018*/ 	.word	0x00000002
        /*0030*/ 	.string	""
        /*0030*/ 	.string	"ptxas"
        /*0030*/ 	.string	"Cuda compilation tools, release 13.0, V13.0.88"
        /*0030*/ 	.string	"Build cuda_13.0.r13.0/compiler.36424714_0"
        /*0030*/ 	.string	"-arch sm_100 -m 64 "



//--------------------- .note.nv.cuinfo           --------------------------
	.section	.note.nv.cuinfo,"",@"SHT_NOTE"
	.sectionflags	@"SHF_NOTE_NV_CUINFO"
        /*0018*/ 	.short	0x0002
        /*001a*/ 	.short	0x0064
        /*001c*/ 	.short	0x0082
	.zero		2


//--------------------- .nv.info                  --------------------------
	.section	.nv.info,"",@"SHT_CUDA_INFO"
	.align	4


	//----- nvinfo : EIATTR_REGCOUNT
	.align		4
        /*0000*/ 	.byte	0x04, 0x2f
        /*0002*/ 	.short	(.L_1 - .L_0)
	.align		4
.L_0:
        /*0004*/ 	.word	index@(_Z38reduction_blocked_shared_half_unrolledILm128EEvPyS0_y)
        /*0008*/ 	.word	0x00000012


	//----- nvinfo : EIATTR_FRAME_SIZE
	.align		4
.L_1:
        /*000c*/ 	.byte	0x04, 0x11
        /*000e*/ 	.short	(.L_3 - .L_2)
	.align		4
.L_2:
        /*0010*/ 	.word	index@(_Z38reduction_blocked_shared_half_unrolledILm128EEvPyS0_y)
        /*0014*/ 	.word	0x00000000


	//----- nvinfo : EIATTR_REGCOUNT
	.align		4
.L_3:
        /*0018*/ 	.byte	0x04, 0x2f
        /*001a*/ 	.short	(.L_5 - .L_4)
	.align		4
.L_4:
        /*001c*/ 	.word	index@(_Z29reduction_blocked_shared_halfPyS_y)
        /*0020*/ 	.word	0x0000000e


	//----- nvinfo : EIATTR_FRAME_SIZE
	.align		4
.L_5:
        /*0024*/ 	.byte	0x04, 0x11
        /*0026*/ 	.short	(.L_7 - .L_6)
	.align		4
.L_6:
        /*0028*/ 	.word	index@(_Z29reduction_blocked_shared_halfPyS_y)
        /*002c*/ 	.word	0x00000000


	//----- nvinfo : EIATTR_REGCOUNT
	.align		4
.L_7:
        /*0030*/ 	.byte	0x04, 0x2f
        /*0032*/ 	.short	(.L_9 - .L_8)
	.align		4
.L_8:
        /*0034*/ 	.word	index@(_Z24reduction_blocked_sharedPyS_y)
        /*0038*/ 	.word	0x0000000e


	//----- nvinfo : EIATTR_FRAME_SIZE
	.align		4
.L_9:
        /*003c*/ 	.byte	0x04, 0x11
        /*003e*/ 	.short	(.L_11 - .L_10)
	.align		4
.L_10:
        /*0040*/ 	.word	index@(_Z24reduction_blocked_sharedPyS_y)
        /*0044*/ 	.word	0x00000000


	//----- nvinfo : EIATTR_REGCOUNT
	.align		4
.L_11:
        /*0048*/ 	.byte	0x04, 0x2f
        /*004a*/ 	.short	(.L_13 - .L_12)
	.align		4
.L_12:
        /*004c*/ 	.word	index@(_Z17reduction_blockedPyS_y)
        /*0050*/ 	.word	0x0000000e


	//----- nvinfo : EIATTR_FRAME_SIZE
	.align		4
.L_13:
        /*0054*/ 	.byte	0x04, 0x11
        /*0056*/ 	.short	(.L_15 - .L_14)
	.align		4
.L_14:
        /*0058*/ 	.word	index@(_Z17reduction_blockedPyS_y)
        /*005c*/ 	.word	0x00000000


	//----- nvinfo : EIATTR_REGCOUNT
	.align		4
.L_15:
        /*0060*/ 	.byte	0x04, 0x2f
        /*0062*/ 	.short	(.L_17 - .L_16)
	.align		4
.L_16:
        /*0064*/ 	.word	index@(_Z9reductionPyyy)
        /*0068*/ 	.word	0x0000000a


	//----- nvinfo : EIATTR_FRAME_SIZE
	.align		4
.L_17:
        /*006c*/ 	.byte	0x04, 0x11
        /*006e*/ 	.short	(.L_19 - .L_18)
	.align		4
.L_18:
        /*0070*/ 	.word	index@(_Z9reductionPyyy)
        /*0074*/ 	.word	0x00000000


	//----- nvinfo : EIATTR_MIN_STACK_SIZE
	.align		4
.L_19:
        /*0078*/ 	.byte	0x04, 0x12
        /*007a*/ 	.short	(.L_21 - .L_20)
	.align		4
.L_20:
        /*007c*/ 	.word	index@(_Z9reductionPyyy)
        /*0080*/ 	.word	0x00000000


	//----- nvinfo : EIATTR_MIN_STACK_SIZE
	.align		4
.L_21:
        /*0084*/ 	.byte	0x04, 0x12
        /*0086*/ 	.short	(.L_23 - .L_22)
	.align		4
.L_22:
        /*0088*/ 	.word	index@(_Z17reduction_blockedPyS_y)
        /*008c*/ 	.word	0x00000000


	//----- nvinfo : EIATTR_MIN_STACK_SIZE
	.align		4
.L_23:
        /*0090*/ 	.byte	0x04, 0x12
        /*0092*/ 	.short	(.L_25 - .L_24)
	.align		4
.L_24:
        /*0094*/ 	.word	index@(_Z24reduction_blocked_sharedPyS_y)
        /*0098*/ 	.word	0x00000000


	//----- nvinfo : EIATTR_MIN_STACK_SIZE
	.align		4
.L_25:
        /*009c*/ 	.byte	0x04, 0x12
        /*009e*/ 	.short	(.L_27 - .L_26)
	.align		4
.L_26:
        /*00a0*/ 	.word	index@(_Z29reduction_blocked_shared_halfPyS_y)
        /*00a4*/ 	.word	0x00000000


	//----- nvinfo : EIATTR_MIN_STACK_SIZE
	.align		4
.L_27:
        /*00a8*/ 	.byte	0x04, 0x12
        /*00aa*/ 	.short	(.L_29 - .L_28)
	.align		4
.L_28:
        /*00ac*/ 	.word	index@(_Z38reduction_blocked_shared_half_unrolledILm128EEvPyS0_y)
        /*00b0*/ 	.word	0x00000000
.L_29:


//--------------------- .nv.compat                --------------------------
	.section	.nv.compat,"",@"SHT_CUDA_COMPAT_INFO"
	.align	4
        /*0000*/ 	.byte	0x02, 0x09, 0x00, 0x00, 0x02, 0x02, 0x01, 0x00, 0x02, 0x05, 0x05, 0x00, 0x03, 0x07, 0x01, 0x01
        /*0010*/ 	.byte	0x02, 0x03, 0x00, 0x00, 0x02, 0x06, 0x01, 0x00, 0x04, 0x0b, 0x08, 0x00, 0x09, 0x00, 0x00, 0x00
        /*0020*/ 	.byte	0x00, 0x00, 0x00, 0x00


//--------------------- .nv.info._Z9reductionPyyy --------------------------
	.section	.nv.info._Z9reductionPyyy,"",@"SHT_CUDA_INFO"
	.sectionflags	@""
	.align	4


	//----- nvinfo : EIATTR_CUDA_API_VERSION
	.align		4
        /*0000*/ 	.byte	0x04, 0x37
        /*0002*/ 	.short	(.L_31 - .L_30)
.L_30:
        /*0004*/ 	.word	0x00000082


	//----- nvinfo : EIATTR_KPARAM_INFO
	.align		4
.L_31:
        /*0008*/ 	.byte	0x04, 0x17
        /*000a*/ 	.short	(.L_33 - .L_32)
.L_32:
        /*000c*/ 	.word	0x00000000
        /*0010*/ 	.short	0x0002
        /*0012*/ 	.short	0x0010
        /*0014*/ 	.byte	0x00, 0xf0, 0x21, 0x00


	//----- nvinfo : EIATTR_KPARAM_INFO
	.align		4
.L_33:
        /*0018*/ 	.byte	0x04, 0x17
        /*001a*/ 	.short	(.L_35 - .L_34)
.L_34:
        /*001c*/ 	.word	0x00000000
        /*0020*/ 	.short	0x0001
        /*0022*/ 	.short	0x0008
        /*0024*/ 	.byte	0x00, 0xf0, 0x21, 0x00


	//----- nvinfo : EIATTR_KPARAM_INFO
	.align		4
.L_35:
        /*0028*/ 	.byte	0x04, 0x17
        /*002a*/ 	.short	(.L_37 - .L_36)
.L_36:
        /*002c*/ 	.word	0x00000000
        /*0030*/ 	.short	0x0000
        /*0032*/ 	.short	0x0000
        /*0034*/ 	.byte	0x00, 0xf5, 0x21, 0x00


	//----- nvinfo : EIATTR_SPARSE_MMA_MASK
	.align		4
.L_37:
        /*0038*/ 	.byte	0x03, 0x50
        /*003a*/ 	.short	0x0000


	//----- nvinfo : EIATTR_MAXREG_COUNT
	.align		4
        /*003c*/ 	.byte	0x03, 0x1b
        /*003e*/ 	.short	0x00ff


	//----- nvinfo : EIATTR_MERCURY_ISA_VERSION
	.align		4
        /*0040*/ 	.byte	0x03, 0x5f
        /*0042*/ 	.short	0x0101


	//----- nvinfo : EIATTR_VRC_CTA_INIT_COUNT
	.align		4
        /*0044*/ 	.byte	0x02, 0x4a
	.zero		1
	.zero		1


	//----- nvinfo : EIATTR_EXIT_INSTR_OFFSETS
	.align		4
        /*0048*/ 	.byte	0x04, 0x1c
        /*004a*/ 	.short	(.L_39 - .L_38)


	//   ....[0]....
.L_38:
        /*004c*/ 	.word	0x000000b0


	//   ....[1]....
        /*0050*/ 	.word	0x00000170


	//----- nvinfo : EIATTR_CBANK_PARAM_SIZE
	.align		4
.L_39:
        /*0054*/ 	.byte	0x03, 0x19
        /*0056*/ 	.short	0x0018


	//----- nvinfo : EIATTR_PARAM_CBANK
	.align		4
        /*0058*/ 	.byte	0x04, 0x0a
        /*005a*/ 	.short	(.L_41 - .L_40)
	.align		4
.L_40:
        /*005c*/ 	.word	index@(.nv.constant0._Z9reductionPyyy)
        /*0060*/ 	.short	0x0380
        /*0062*/ 	.short	0x0018


	//----- nvinfo : EIATTR_SW_WAR
	.align		4
.L_41:
        /*0064*/ 	.byte	0x04, 0x36
        /*0066*/ 	.short	(.L_43 - .L_42)
.L_42:
        /*0068*/ 	.word	0x00000008
.L_43:


//--------------------- .nv.info._Z17reduction_blockedPyS_y --------------------------
	.section	.nv.info._Z17reduction_blockedPyS_y,"",@"SHT_CUDA_INFO"
	.sectionflags	@""
	.align	4


	//----- nvinfo : EIATTR_CUDA_API_VERSION
	.align		4
        /*0000*/ 	.byte	0x04, 0x37
        /*0002*/ 	.short	(.L_45 - .L_44)
.L_44:
        /*0004*/ 	.word	0x00000082


	//----- nvinfo : EIATTR_KPARAM_INFO
	.align		4
.L_45:
        /*0008*/ 	.byte	0x04, 0x17
        /*000a*/ 	.short	(.L_47 - .L_46)
.L_46:
        /*000c*/ 	.word	0x00000000
        /*0010*/ 	.short	0x0002
        /*0012*/ 	.short	0x0010
        /*0014*/ 	.byte	0x00, 0xf0, 0x21, 0x00


	//----- nvinfo : EIATTR_KPARAM_INFO
	.align		4
.L_47:
        /*0018*/ 	.byte	0x04, 0x17
        /*001a*/ 	.short	(.L_49 - .L_48)
.L_48:
        /*001c*/ 	.word	0x00000000
        /*0020*/ 	.short	0x0001
        /*0022*/ 	.short	0x0008
        /*0024*/ 	.byte	0x00, 0xf5, 0x21, 0x00


	//----- nvinfo : EIATTR_KPARAM_INFO
	.align		4
.L_49:
        /*0028*/ 	.byte	0x04, 0x17
        /*002a*/ 	.short	(.L_51 - .L_50)
.L_50:
        /*002c*/ 	.word	0x00000000
        /*0030*/ 	.short	0x0000
        /*0032*/ 	.short	0x0000
        /*0034*/ 	.byte	0x00, 0xf5, 0x21, 0x00


	//----- nvinfo : EIATTR_SPARSE_MMA_MASK
	.align		4
.L_51:
        /*0038*/ 	.byte	0x03, 0x50
        /*003a*/ 	.short	0x0000


	//----- nvinfo : EIATTR_MAXREG_COUNT
	.align		4
        /*003c*/ 	.byte	0x03, 0x1b
        /*003e*/ 	.short	0x00ff


	//----- nvinfo : EIATTR_NUM_BARRIERS
	.align		4
        /*0040*/ 	.byte	0x02, 0x4c
        /*0042*/ 	.byte	0x01
	.zero		1


	//----- nvinfo : EIATTR_MERCURY_ISA_VERSION
	.align		4
        /*0044*/ 	.byte	0x03, 0x5f
        /*0046*/ 	.short	0x0101


	//----- nvinfo : EIATTR_VRC_CTA_INIT_COUNT
	.align		4
        /*0048*/ 	.byte	0x02, 0x4a
	.zero		1
	.zero		1


	//----- nvinfo : EIATTR_EXIT_INSTR_OFFSETS
	.align		4
        /*004c*/ 	.byte	0x04, 0x1c
        /*004e*/ 	.short	(.L_53 - .L_52)


	//   ....[0]....
.L_52:
        /*0050*/ 	.word	0x00000220


	//   ....[1]....
        /*0054*/ 	.word	0x00000270


	//----- nvinfo : EIATTR_CBANK_PARAM_SIZE
	.align		4
.L_53:
        /*0058*/ 	.byte	0x03, 0x19
        /*005a*/ 	.short	0x0018


	//----- nvinfo : EIATTR_PARAM_CBANK
	.align		4
        /*005c*/ 	.byte	0x04, 0x0a
        /*005e*/ 	.short	(.L_55 - .L_54)
	.align		4
.L_54:
        /*0060*/ 	.word	index@(.nv.constant0._Z17reduction_blockedPyS_y)
        /*0064*/ 	.short	0x0380
        /*0066*/ 	.short	0x0018


	//----- nvinfo : EIATTR_SW_WAR
	.align		4
.L_55:
        /*0068*/ 	.byte	0x04, 0x36
        /*006a*/ 	.short	(.L_57 - .L_56)
.L_56:
        /*006c*/ 	.word	0x00000008
.L_57:


//--------------------- .nv.info._Z24reduction_blocked_sharedPyS_y --------------------------
	.section	.nv.info._Z24reduction_blocked_sharedPyS_y,"",@"SHT_CUDA_INFO"
	.sectionflags	@""
	.align	4


	//----- nvinfo : EIATTR_CUDA_API_VERSION
	.align		4
        /*0000*/ 	.byte	0x04, 0x37
        /*0002*/ 	.short	(.L_59 - .L_58)
.L_58:
        /*0004*/ 	.word	0x00000082


	//----- nvinfo : EIATTR_KPARAM_INFO
	.align		4
.L_59:
        /*0008*/ 	.byte	0x04, 0x17
        /*000a*/ 	.short	(.L_61 - .L_60)
.L_60:
        /*000c*/ 	.word	0x00000000
        /*0010*/ 	.short	0x0002
        /*0012*/ 	.short	0x0010
        /*0014*/ 	.byte	0x00, 0xf0, 0x21, 0x00


	//----- nvinfo : EIATTR_KPARAM_INFO
	.align		4
.L_61:
        /*0018*/ 	.byte	0x04, 0x17
        /*001a*/ 	.short	(.L_63 - .L_62)
.L_62:
        /*001c*/ 	.word	0x00000000
        /*0020*/ 	.short	0x0001
        /*0022*/ 	.short	0x0008
        /*0024*/ 	.byte	0x00, 0xf5, 0x21, 0x00


	//----- nvinfo : EIATTR_KPARAM_INFO
	.align		4
.L_63:
        /*0028*/ 	.byte	0x04, 0x17
        /*002a*/ 	.short	(.L_65 - .L_64)
.L_64:
        /*002c*/ 	.word	0x00000000
        /*0030*/ 	.short	0x0000
        /*0032*/ 	.short	0x0000
        /*0034*/ 	.byte	0x00, 0xf5, 0x21, 0x00


	//----- nvinfo : EIATTR_SPARSE_MMA_MASK
	.align		4
.L_65:
        /*0038*/ 	.byte	0x03, 0x50
        /*003a*/ 	.short	0x0000


	//----- nvinfo : EIATTR_MAXREG_COUNT
	.align		4
        /*003c*/ 	.byte	0x03, 0x1b
        /*003e*/ 	.short	0x00ff


	//----- nvinfo : EIATTR_NUM_BARRIERS
	.align		4
        /*0040*/ 	.byte	0x02, 0x4c
        /*0042*/ 	.byte	0x01
	.zero		1


	//----- nvinfo : EIATTR_MERCURY_ISA_VERSION
	.align		4
        /*0044*/ 	.byte	0x03, 0x5f
        /*0046*/ 	.short	0x0101


	//----- nvinfo : EIATTR_VRC_CTA_INIT_COUNT
	.align		4
        /*0048*/ 	.byte	0x02, 0x4a
	.zero		1
	.zero		1


	//----- nvinfo : EIATTR_EXIT_INSTR_OFFSETS
	.align		4
        /*004c*/ 	.byte	0x04, 0x1c
        /*004e*/ 	.short	(.L_67 - .L_66)


	//   ....[0]....
.L_66:
        /*0050*/ 	.word	0x000002e0


	//   ....[1]....
        /*0054*/ 	.word	0x00000360


	//----- nvinfo : EIATTR_CBANK_PARAM_SIZE
	.align		4
.L_67:
        /*0058*/ 	.byte	0x03, 0x19
        /*005a*/ 	.short	0x0018


	//----- nvinfo : EIATTR_PARAM_CBANK
	.align		4
        /*005c*/ 	.byte	0x04, 0x0a
        /*005e*/ 	.short	(.L_69 - .L_68)
	.align		4
.L_68:
        /*0060*/ 	.word	index@(.nv.constant0._Z24reduction_blocked_sharedPyS_y)
        /*0064*/ 	.short	0x0380
        /*0066*/ 	.short	0x0018


	//----- nvinfo : EIATTR_SW_WAR
	.align		4
.L_69:
        /*0068*/ 	.byte	0x04, 0x36
        /*006a*/ 	.short	(.L_71 - .L_70)
.L_70:
        /*006c*/ 	.word	0x00000008
.L_71:


//--------------------- .nv.info._Z29reduction_blocked_shared_halfPyS_y --------------------------
	.section	.nv.info._Z29reduction_blocked_shared_halfPyS_y,"",@"SHT_CUDA_INFO"
	.sectionflags	@""
	.align	4


	//----- nvinfo : EIATTR_CUDA_API_VERSION
	.align		4
        /*0000*/ 	.byte	0x04, 0x37
        /*0002*/ 	.short	(.L_73 - .L_72)
.L_72:
        /*0004*/ 	.word	0x00000082


	//----- nvinfo : EIATTR_KPARAM_INFO
	.align		4
.L_73:
        /*0008*/ 	.byte	0x04, 0x17
        /*000a*/ 	.short	(.L_75 - .L_74)
.L_74:
        /*000c*/ 	.word	0x00000000
        /*0010*/ 	.short	0x0002
        /*0012*/ 	.short	0x0010
        /*0014*/ 	.byte	0x00, 0xf0, 0x21, 0x00


	//----- nvinfo : EIATTR_KPARAM_INFO
	.align		4
.L_75:
        /*0018*/ 	.byte	0x04, 0x17
        /*001a*/ 	.short	(.L_77 - .L_76)
.L_76:
        /*001c*/ 	.word	0x00000000
        /*0020*/ 	.short	0x0001
        /*0022*/ 	.short	0x0008
        /*0024*/ 	.byte	0x00, 0xf5, 0x21, 0x00


	//----- nvinfo : EIATTR_KPARAM_INFO
	.align		4
.L_77:
        /*0028*/ 	.byte	0x04, 0x17
        /*002a*/ 	.short	(.L_79 - .L_78)
.L_78:
        /*002c*/ 	.word	0x00000000
        /*0030*/ 	.short	0x0000
        /*0032*/ 	.short	0x0000
        /*0034*/ 	.byte	0x00, 0xf5, 0x21, 0x00


	//----- nvinfo : EIATTR_SPARSE_MMA_MASK
	.align		4
.L_79:
        /*0038*/ 	.byte	0x03, 0x50
        /*003a*/ 	.short	0x0000


	//----- nvinfo : EIATTR_MAXREG_COUNT
	.align		4
        /*003c*/ 	.byte	0x03, 0x1b
        /*003e*/ 	.short	0x00ff


	//----- nvinfo : EIATTR_NUM_BARRIERS
	.align		4
        /*0040*/ 	.byte	0x02, 0x4c
        /*0042*/ 	.byte	0x01
	.zero		1


	//----- nvinfo : EIATTR_MERCURY_ISA_VERSION
	.align		4
        /*0044*/ 	.byte	0x03, 0x5f
        /*0046*/ 	.short	0x0101


	//----- nvinfo : EIATTR_VRC_CTA_INIT_COUNT
	.align		4
        /*0048*/ 	.byte	0x02, 0x4a
	.zero		1
	.zero		1


	//----- nvinfo : EIATTR_EXIT_INSTR_OFFSETS
	.align		4
        /*004c*/ 	.byte	0x04, 0x1c
        /*004e*/ 	.short	(.L_81 - .L_80)


	//   ....[0]....
.L_80:
        /*0050*/ 	.word	0x000003b0


	//   ....[1]....
        /*0054*/ 	.word	0x00000430


	//----- nvinfo : EIATTR_CRS_STACK_SIZE
	.align		4
.L_81:
        /*0058*/ 	.byte	0x04, 0x1e
        /*005a*/ 	.short	(.L_83 - .L_82)
.L_82:
        /*005c*/ 	.word	0x00000000


	//----- nvinfo : EIATTR_CBANK_PARAM_SIZE
	.align		4
.L_83:
        /*0060*/ 	.byte	0x03, 0x19
        /*0062*/ 	.short	0x0018


	//----- nvinfo : EIATTR_PARAM_CBANK
	.align		4
        /*0064*/ 	.byte	0x04, 0x0a
        /*0066*/ 	.short	(.L_85 - .L_84)
	.align		4
.L_84:
        /*0068*/ 	.word	index@(.nv.constant0._Z29reduction_blocked_shared_halfPyS_y)
        /*006c*/ 	.short	0x0380
        /*006e*/ 	.short	0x0018


	//----- nvinfo : EIATTR_SW_WAR
	.align		4
.L_85:
        /*0070*/ 	.byte	0x04, 0x36
        /*0072*/ 	.short	(.L_87 - .L_86)
.L_86:
        /*0074*/ 	.word	0x00000008
.L_87:


//--------------------- .nv.info._Z38reduction_blocked_shared_half_unrolledILm128EEvPyS0_y --------------------------
	.section	.nv.info._Z38reduction_blocked_shared_half_unrolledILm128EEvPyS0_y,"",@"SHT_CUDA_INFO"
	.sectionflags	@""
	.align	4


	//----- nvinfo : EIATTR_CUDA_API_VERSION
	.align		4
        /*0000*/ 	.byte	0x04, 0x37
        /*0002*/ 	.short	(.L_89 - .L_88)
.L_88:
        /*0004*/ 	.word	0x00000082


	//----- nvinfo : EIATTR_KPARAM_INFO
	.align		4
.L_89:
        /*0008*/ 	.byte	0x04, 0x17
        /*000a*/ 	.short	(.L_91 - .L_90)
.L_90:
        /*000c*/ 	.word	0x00000000
        /*0010*/ 	.short	0x0002
        /*0012*/ 	.short	0x0010
        /*0014*/ 	.byte	0x00, 0xf0, 0x21, 0x00


	//----- nvinfo : EIATTR_KPARAM_INFO
	.align		4
.L_91:
        /*0018*/ 	.byte	0x04, 0x17
        /*001a*/ 	.short	(.L_93 - .L_92)
.L_92:
        /*001c*/ 	.word	0x00000000
        /*0020*/ 	.short	0x0001
        /*0022*/ 	.short	0x0008
        /*0024*/ 	.byte	0x00, 0xf5, 0x21, 0x00


	//----- nvinfo : EIATTR_KPARAM_INFO
	.align		4
.L_93:
        /*0028*/ 	.byte	0x04, 0x17
        /*002a*/ 	.short	(.L_95 - .L_94)
.L_94:
        /*002c*/ 	.word	0x00000000
        /*0030*/ 	.short	0x0000
        /*0032*/ 	.short	0x0000
        /*0034*/ 	.byte	0x00, 0xf5, 0x21, 0x00


	//----- nvinfo : EIATTR_SPARSE_MMA_MASK
	.align		4
.L_95:
        /*0038*/ 	.byte	0x03, 0x50
        /*003a*/ 	.short	0x0000


	//----- nvinfo : EIATTR_MAXREG_COUNT
	.align		4
        /*003c*/ 	.byte	0x03, 0x1b
        /*003e*/ 	.short	0x00ff


	//----- nvinfo : EIATTR_NUM_BARRIERS
	.align		4
        /*0040*/ 	.byte	0x02, 0x4c
        /*0042*/ 	.byte	0x01
	.zero		1


	//----- nvinfo : EIATTR_MERCURY_ISA_VERSION
	.align		4
        /*0044*/ 	.byte	0x03, 0x5f
        /*0046*/ 	.short	0x0101


	//----- nvinfo : EIATTR_VRC_CTA_INIT_COUNT
	.align		4
        /*0048*/ 	.byte	0x02, 0x4a
	.zero		1
	.zero		1


	//----- nvinfo : EIATTR_EXIT_INSTR_OFFSETS
	.align		4
        /*004c*/ 	.byte	0x04, 0x1c
        /*004e*/ 	.short	(.L_97 - .L_96)


	//   ....[0]....
.L_96:
        /*0050*/ 	.word	0x000006c0


	//   ....[1]....
        /*0054*/ 	.word	0x00000710


	//----- nvinfo : EIATTR_CRS_STACK_SIZE
	.align		4
.L_97:
        /*0058*/ 	.byte	0x04, 0x1e
        /*005a*/ 	.short	(.L_99 - .L_98)
.L_98:
        /*005c*/ 	.word	0x00000000


	//----- nvinfo : EIATTR_CBANK_PARAM_SIZE
	.align		4
.L_99:
        /*0060*/ 	.byte	0x03, 0x19
        /*0062*/ 	.short	0x0018


	//----- nvinfo : EIATTR_PARAM_CBANK
	.align		4
        /*0064*/ 	.byte	0x04, 0x0a
        /*0066*/ 	.short	(.L_101 - .L_100)
	.align		4
.L_100:
        /*0068*/ 	.word	index@(.nv.constant0._Z38reduction_blocked_shared_half_unrolledILm128EEvPyS0_y)
        /*006c*/ 	.short	0x0380
        /*006e*/ 	.short	0x0018


	//----- nvinfo : EIATTR_SW_WAR
	.align		4
.L_101:
        /*0070*/ 	.byte	0x04, 0x36
        /*0072*/ 	.short	(.L_103 - .L_102)
.L_102:
        /*0074*/ 	.word	0x00000008
.L_103:


//--------------------- .nv.callgraph             --------------------------
	.section	.nv.callgraph,"",@"SHT_CUDA_CALLGRAPH"
	.align	4
	.sectionentsize	8
	.align		4
        /*0000*/ 	.word	0x00000000
	.align		4
        /*0004*/ 	.word	0xffffffff
	.align		4
        /*0008*/ 	.word	0x00000000
	.align		4
        /*000c*/ 	.word	0xfffffffe
	.align		4
        /*0010*/ 	.word	0x00000000
	.align		4
        /*0014*/ 	.word	0xfffffffd
	.align		4
        /*0018*/ 	.word	0x00000000
	.align		4
        /*001c*/ 	.word	0xfffffffc


//--------------------- .text._Z9reductionPyyy    --------------------------
	.section	.text._Z9reductionPyyy,"ax",@progbits
	.align	128
        .global         _Z9reductionPyyy
        .type           _Z9reductionPyyy,@function
        .size           _Z9reductionPyyy,(.L_x_15 - _Z9reductionPyyy)
        .other          _Z9reductionPyyy,@"STO_CUDA_ENTRY STV_DEFAULT"
_Z9reductionPyyy:
.text._Z9reductionPyyy:
[----:B------:R-:W-:Y:S01]  /*0000*/  LDC R1, c[0x0][0x37c] ;  /* 0x0000df00ff017b82 */ /* 0x000fe20000000800 */
[----:B------:R-:W0:Y:S07]  /*0010*/  S2R R3, SR_TID.X ;  /* 0x0000000000037919 */ /* 0x000e2e0000002100 */
[----:B------:R-:W0:Y:S01]  /*0020*/  S2UR UR4, SR_CTAID.X ;  /* 0x00000000000479c3 */ /* 0x000e220000002500 */
[----:B------:R-:W1:Y:S01]  /*0030*/  LDCU.64 UR6, c[0x0][0x390] ;  /* 0x00007200ff0677ac */ /* 0x000e620008000a00 */
[----:B------:R-:W2:Y:S06]  /*0040*/  LDCU.64 UR8, c[0x0][0x388] ;  /* 0x00007100ff0877ac */ /* 0x000eac0008000a00 */
[----:B------:R-:W0:Y:S02]  /*0050*/  LDC R0, c[0x0][0x360] ;  /* 0x0000d800ff007b82 */ /* 0x000e240000000800 */
[----:B0-----:R-:W-:-:S05]  /*0060*/  IMAD R0, R0, UR4, R3 ;  /* 0x0000000400007c24 */ /* 0x001fca000f8e0203 */
[----:B-1----:R-:W-:-:S05]  /*0070*/  IADD3 R3, P0, PT, R0, UR6, RZ ;  /* 0x0000000600037c10 */ /* 0x002fca000ff1e0ff */
[----:B------:R-:W-:Y:S01]  /*0080*/  IMAD.X R6, RZ, RZ, UR7, P0 ;  /* 0x00000007ff067e24 */ /* 0x000fe200080e06ff */
[----:B--2---:R-:W-:-:S04]  /*0090*/  ISETP.GE.U32.AND P0, PT, R3, UR8, PT ;  /* 0x0000000803007c0c */ /* 0x004fc8000bf06070 */
[----:B------:R-:W-:-:S13]  /*00a0*/  ISETP.GE.U32.AND.EX P0, PT, R6, UR9, PT, P0 ;  /* 0x0000000906007c0c */ /* 0x000fda000bf06100 */
[----:B------:R-:W-:Y:S05]  /*00b0*/  @P0 EXIT ;  /* 0x000000000000094d */ /* 0x000fea0003800000 */
[----:B------:R-:W0:Y:S01]  /*00c0*/  LDCU.64 UR6, c[0x0][0x380] ;  /* 0x00007000ff0677ac */ /* 0x000e220008000a00 */
[----:B------:R-:W1:Y:S01]  /*00d0*/  LDCU.64 UR4, c[0x0][0x358] ;  /* 0x00006b00ff0477ac */ /* 0x000e620008000a00 */
[C---:B0-----:R-:W-:Y:S02]  /*00e0*/  LEA R2, P0, R3.reuse, UR6, 0x3 ;  /* 0x0000000603027c11 */ /* 0x041fe4000f8018ff */
[C---:B------:R-:W-:Y:S02]  /*00f0*/  LEA R4, P1, R0.reuse, UR6, 0x3 ;  /* 0x0000000600047c11 */ /* 0x040fe4000f8218ff */
[----:B------:R-:W-:Y:S02]  /*0100*/  LEA.HI.X R3, R3, UR7, R6, 0x3, P0 ;  /* 0x0000000703037c11 */ /* 0x000fe400080f1c06 */
[----:B------:R-:W-:-:S04]  /*0110*/  LEA.HI.X R5, R0, UR7, RZ, 0x3, P1 ;  /* 0x0000000700057c11 */ /* 0x000fc800088f1cff */
[----:B-1----:R-:W2:Y:S04]  /*0120*/  LDG.E.64 R2, desc[UR4][R2.64] ;  /* 0x0000000402027981 */ /* 0x002ea8000c1e1b00 */
[----:B------:R-:W2:Y:S02]  /*0130*/  LDG.E.64 R6, desc[UR4][R4.64] ;  /* 0x0000000404067981 */ /* 0x000ea4000c1e1b00 */
[----:B--2---:R-:W-:-:S05]  /*0140*/  IADD3 R6, P0, PT, R2, R6, RZ ;  /* 0x0000000602067210 */ /* 0x004fca0007f1e0ff */
[----:B------:R-:W-:-:S05]  /*0150*/  IMAD.X R7, R3, 0x1, R7, P0 ;  /* 0x0000000103077824 */ /* 0x000fca00000e0607 */
[----:B------:R-:W-:Y:S01]  /*0160*/  STG.E.64 desc[UR4][R4.64], R6 ;  /* 0x0000000604007986 */ /* 0x000fe2000c101b04 */
[----:B------:R-:W-:Y:S05]  /*0170*/  EXIT ;  /* 0x000000000000794d */ /* 0x000fea0003800000 */
.L_x_0:
[----:B------:R-:W-:-:S00]  /*0180*/  BRA `(.L_x_0) ;  /* 0xfffffffc00fc7947 */ /* 0x000fc0000383ffff */
[----:B------:R-:W-:-:S00]  /*0190*/  NOP ;  /* 0x0000000000007918 */ /* 0x000fc00000000000 */
        /* <DEDUP_REMOVED lines=14> */
.L_x_15:


//--------------------- .text._Z17reduction_blockedPyS_y --------------------------
	.section	.text._Z17reduction_blockedPyS_y,"ax",@progbits
	.align	128
        .global         _Z17reduction_blockedPyS_y
        .type           _Z17reduction_blockedPyS_y,@function
        .size           _Z17reduction_blockedPyS_y,(.L_x_16 - _Z17reduction_blockedPyS_y)
        .other          _Z17reduction_blockedPyS_y,@"STO_CUDA_ENTRY STV_DEFAULT"
_Z17reduction_blockedPyS_y:
.text._Z17reduction_blockedPyS_y:
[----:B------:R-:W-:Y:S01]  /*0000*/  LDC R1, c[0x0][0x37c] ;  /* 0x0000df00ff017b82 */ /* 0x000fe20000000800 */
[----:B------:R-:W0:Y:S01]  /*0010*/  S2R R0, SR_TID.X ;  /* 0x0000000000007919 */ /* 0x000e220000002100 */
[----:B------:R-:W1:Y:S06]  /*0020*/  LDCU UR4, c[0x0][0x360] ;  /* 0x00006c00ff0477ac */ /* 0x000e6c0008000800 */
[----:B------:R-:W2:Y:S01]  /*0030*/  LDC.64 R2, c[0x0][0x380] ;  /* 0x0000e000ff027b82 */ /* 0x000ea20000000a00 */
[----:B------:R-:W3:Y:S01]  /*0040*/  S2R R11, SR_CTAID.X ;  /* 0x00000000000b7919 */ /* 0x000ee20000002500 */
[----:B------:R-:W4:Y:S01]  /*0050*/  LDCU.64 UR6, c[0x0][0x358] ;  /* 0x00006b00ff0677ac */ /* 0x000f220008000a00 */
[----:B-1----:R-:W-:Y:S01]  /*0060*/  UISETP.GE.U32.AND UP0, UPT, UR4, 0x2, UPT ;  /* 0x000000020400788c */ /* 0x002fe2000bf06070 */
[----:B0-----:R-:W-:Y:S01]  /*0070*/  ISETP.NE.AND P2, PT, R0, RZ, PT ;  /* 0x000000ff0000720c */ /* 0x001fe20003f45270 */
[----:B---3--:R-:W-:-:S04]  /*0080*/  IMAD R9, R11, UR4, R0 ;  /* 0x000000040b097c24 */ /* 0x008fc8000f8e0200 */
[----:B--2---:R-:W-:-:S03]  /*0090*/  IMAD.WIDE.U32 R2, R9, 0x8, R2 ;  /* 0x0000000809027825 */ /* 0x004fc600078e0002 */
[----:B----4-:R-:W-:Y:S05]  /*00a0*/  BRA.U !UP0, `(.L_x_1) ;  /* 0x00000001085c7547 */ /* 0x010fea000b800000 */
[----:B------:R-:W-:Y:S01]  /*00b0*/  USHF.R.U32.HI UR4, URZ, 0x1, UR4 ;  /* 0x00000001ff047899 */ /* 0x000fe20008011604 */
[----:B------:R-:W-:Y:S01]  /*00c0*/  IMAD.MOV.U32 R10, RZ, RZ, RZ ;  /* 0x000000ffff0a7224 */ /* 0x000fe200078e00ff */
[----:B------:R-:W0:Y:S04]  /*00d0*/  LDCU.64 UR8, c[0x0][0x390] ;  /* 0x00007200ff0877ac */ /* 0x000e280008000a00 */
[----:B------:R-:W-:-:S07]  /*00e0*/  IMAD.U32 R8, RZ, RZ, UR4 ;  /* 0x00000004ff087e24 */ /* 0x000fce000f8e00ff */
.L_x_2:
[----:B------:R-:W-:-:S04]  /*00f0*/  IADD3 R4, P0, PT, R9, R8, RZ ;  /* 0x0000000809047210 */ /* 0x000fc80007f1e0ff */
[----:B0-----:R-:W-:Y:S01]  /*0100*/  ISETP.GE.U32.AND P1, PT, R4, UR8, PT ;  /* 0x0000000804007c0c */ /* 0x001fe2000bf26070 */
[----:B------:R-:W-:Y:S01]  /*0110*/  IMAD.X R4, RZ, RZ, R10, P0 ;  /* 0x000000ffff047224 */ /* 0x000fe200000e060a */
[----:B------:R-:W-:-:S04]  /*0120*/  ISETP.LE.U32.AND P0, PT, R8, R0, PT ;  /* 0x000000000800720c */ /* 0x000fc80003f03070 */
[----:B------:R-:W-:-:S04]  /*0130*/  ISETP.GE.U32.AND.EX P1, PT, R4, UR9, PT, P1 ;  /* 0x0000000904007c0c */ /* 0x000fc8000bf26110 */
[----:B------:R-:W-:-:S13]  /*0140*/  ISETP.LE.U32.OR.EX P0, PT, R10, RZ, P1, P0 ;  /* 0x000000ff0a00720c */ /* 0x000fda0000f03500 */
[C---:B------:R-:W-:Y:S01]  /*0150*/  @!P0 LEA R4, P1, R8.reuse, R2, 0x3 ;  /* 0x0000000208048211 */ /* 0x040fe200078218ff */
[----:B------:R-:W2:Y:S03]  /*0160*/  @!P0 LDG.E.64 R6, desc[UR6][R2.64] ;  /* 0x0000000602068981 */ /* 0x000ea6000c1e1b00 */
[----:B------:R-:W-:-:S06]  /*0170*/  @!P0 LEA.HI.X R5, R8, R3, R10, 0x3, P1 ;  /* 0x0000000308058211 */ /* 0x000fcc00008f1c0a */
[----:B------:R-:W2:Y:S02]  /*0180*/  @!P0 LDG.E.64 R4, desc[UR6][R4.64] ;  /* 0x0000000604048981 */ /* 0x000ea4000c1e1b00 */
[----:B--2---:R-:W-:-:S05]  /*0190*/  @!P0 IADD3 R6, P1, PT, R4, R6, RZ ;  /* 0x0000000604068210 */ /* 0x004fca0007f3e0ff */
[----:B------:R-:W-:-:S05]  /*01a0*/  @!P0 IMAD.X R7, R5, 0x1, R7, P1 ;  /* 0x0000000105078824 */ /* 0x000fca00008e0607 */
[----:B------:R1:W-:Y:S01]  /*01b0*/  @!P0 STG.E.64 desc[UR6][R2.64], R6 ;  /* 0x0000000602008986 */ /* 0x0003e2000c101b06 */
[----:B------:R-:W-:Y:S01]  /*01c0*/  BAR.SYNC.DEFER_BLOCKING 0x0 ;  /* 0x0000000000007b1d */ /* 0x000fe20000010000 */
[----:B------:R-:W-:-:S04]  /*01d0*/  ISETP.GT.U32.AND P0, PT, R8, 0x1, PT ;  /* 0x000000010800780c */ /* 0x000fc80003f04070 */
[----:B------:R-:W-:Y:S02]  /*01e0*/  ISETP.GT.U32.AND.EX P0, PT, R10, RZ, PT, P0 ;  /* 0x000000ff0a00720c */ /* 0x000fe40003f04100 */
[--C-:B------:R-:W-:Y:S02]  /*01f0*/  SHF.R.U64 R8, R8, 0x1, R10.reuse ;  /* 0x0000000108087819 */ /* 0x100fe4000000120a */
[----:B------:R-:W-:-:S09]  /*0200*/  SHF.R.U32.HI R10, RZ, 0x1, R10 ;  /* 0x00000001ff0a7819 */ /* 0x000fd2000001160a */
[----:B-1----:R-:W-:Y:S05]  /*0210*/  @P0 BRA `(.L_x_2) ;  /* 0xfffffffc00b40947 */ /* 0x002fea000383ffff */
.L_x_1:
[----:B------:R-:W-:Y:S05]  /*0220*/  @P2 EXIT ;  /* 0x000000000000294d */ /* 0x000fea0003800000 */
[----:B------:R-:W2:Y:S01]  /*0230*/  LDG.E.64 R2, desc[UR6][R2.64] ;  /* 0x0000000602027981 */ /* 0x000ea2000c1e1b00 */
[----:B------:R-:W0:Y:S02]  /*0240*/  LDC.64 R4, c[0x0][0x388] ;  /* 0x0000e200ff047b82 */ /* 0x000e240000000a00 */
[----:B0-----:R-:W-:-:S05]  /*0250*/  IMAD.WIDE.U32 R4, R11, 0x8, R4 ;  /* 0x000000080b047825 */ /* 0x001fca00078e0004 */
[----:B--2---:R-:W-:Y:S01]  /*0260*/  STG.E.64 desc[UR6][R4.64], R2 ;  /* 0x0000000204007986 */ /* 0x004fe2000c101b06 */
[----:B------:R-:W-:Y:S05]  /*0270*/  EXIT ;  /* 0x000000000000794d */ /* 0x000fea0003800000 */
.L_x_3:
        /* <DEDUP_REMOVED lines=16> */
.L_x_16:


//--------------------- .text._Z24reduction_blocked_sharedPyS_y --------------------------
	.section	.text._Z24reduction_blocked_sharedPyS_y,"ax",@progbits
	.align	128
        .global         _Z24reduction_blocked_sharedPyS_y
        .type           _Z24reduction_blocked_sharedPyS_y,@function
        .size           _Z24reduction_blocked_sharedPyS_y,(.L_x_17 - _Z24reduction_blocked_sharedPyS_y)
        .other          _Z24reduction_blocked_sharedPyS_y,@"STO_CUDA_ENTRY STV_DEFAULT"
_Z24reduction_blocked_sharedPyS_y:
.text._Z24reduction_blocked_sharedPyS_y:
[----:B------:R-:W-:Y:S01]  /*0000*/  LDC R1, c[0x0][0x37c] ;  /* 0x0000df00ff017b82 */ /* 0x000fe20000000800 */
[----:B------:R-:W0:Y:S01]  /*0010*/  S2R R8, SR_TID.X ;  /* 0x0000000000087919 */ /* 0x000e220000002100 */
[----:B------:R-:W0:Y:S01]  /*0020*/  LDCU UR6, c[0x0][0x360] ;  /* 0x00006c00ff0677ac */ /* 0x000e220008000800 */
[----:B------:R-:W0:Y:S01]  /*0030*/  S2R R9, SR_CTAID.X ;  /* 0x0000000000097919 */ /* 0x000e220000002500 */
[----:B------:R-:W1:Y:S01]  /*0040*/  LDCU.64 UR4, c[0x0][0x390] ;  /* 0x00007200ff0477ac */ /* 0x000e620008000a00 */
[----:B------:R-:W2:Y:S01]  /*0050*/  LDCU.64 UR8, c[0x0][0x358] ;  /* 0x00006b00ff0877ac */ /* 0x000ea20008000a00 */
[----:B0-----:R-:W-:-:S05]  /*0060*/  IMAD R0, R9, UR6, R8 ;  /* 0x0000000609007c24 */ /* 0x001fca000f8e0208 */
[----:B-1----:R-:W-:-:S04]  /*0070*/  ISETP.GE.U32.AND P0, PT, R0, UR4, PT ;  /* 0x0000000400007c0c */ /* 0x002fc8000bf06070 */
[----:B------:R-:W-:-:S13]  /*0080*/  ISETP.GE.U32.AND.EX P0, PT, RZ, UR5, PT, P0 ;  /* 0x00000005ff007c0c */ /* 0x000fda000bf06100 */
[----:B------:R-:W0:Y:S02]  /*0090*/  @!P0 LDC.64 R2, c[0x0][0x380] ;  /* 0x0000e000ff028b82 */ /* 0x000e240000000a00 */
[----:B0-----:R-:W-:-:S04]  /*00a0*/  @!P0 LEA R2, P1, R0, R2, 0x3 ;  /* 0x0000000200028211 */ /* 0x001fc800078218ff */
[----:B------:R-:W-:-:S06]  /*00b0*/  @!P0 LEA.HI.X R3, R0, R3, RZ, 0x3, P1 ;  /* 0x0000000300038211 */ /* 0x000fcc00008f1cff */
[----:B--2---:R-:W2:Y:S01]  /*00c0*/  @!P0 LDG.E.64 R2, desc[UR8][R2.64] ;  /* 0x0000000802028981 */ /* 0x004ea2000c1e1b00 */
[----:B------:R-:W0:Y:S01]  /*00d0*/  S2UR UR5, SR_CgaCtaId ;  /* 0x00000000000579c3 */ /* 0x000e220000008800 */
[----:B------:R-:W-:Y:S01]  /*00e0*/  UMOV UR4, 0x400 ;  /* 0x0000040000047882 */ /* 0x000fe20000000000 */
[----:B------:R-:W-:Y:S01]  /*00f0*/  UISETP.GE.U32.AND UP0, UPT, UR6, 0x2, UPT ;  /* 0x000000020600788c */ /* 0x000fe2000bf06070 */
[----:B------:R-:W-:Y:S01]  /*0100*/  ISETP.NE.AND P2, PT, R8, RZ, PT ;  /* 0x000000ff0800720c */ /* 0x000fe20003f45270 */
[----:B0-----:R-:W-:-:S06]  /*0110*/  ULEA UR4, UR5, UR4, 0x18 ;  /* 0x0000000405047291 */ /* 0x001fcc000f8ec0ff */
[----:B------:R-:W-:-:S05]  /*0120*/  LEA R7, R8, UR4, 0x3 ;  /* 0x0000000408077c11 */ /* 0x000fca000f8e18ff */
[----:B--2---:R0:W-:Y:S01]  /*0130*/  @!P0 STS.64 [R7], R2 ;  /* 0x0000000207008388 */ /* 0x0041e20000000a00 */
[----:B------:R-:W-:Y:S06]  /*0140*/  BAR.SYNC.DEFER_BLOCKING 0x0 ;  /* 0x0000000000007b1d */ /* 0x000fec0000010000 */
[----:B------:R-:W-:Y:S05]  /*0150*/  BRA.U !UP0, `(.L_x_4) ;  /* 0x0000000108607547 */ /* 0x000fea000b800000 */
[----:B------:R-:W-:Y:S01]  /*0160*/  USHF.R.U32.HI UR4, URZ, 0x1, UR6 ;  /* 0x00000001ff047899 */ /* 0x000fe20008011606 */
[----:B------:R-:W-:Y:S01]  /*0170*/  IMAD.MOV.U32 R10, RZ, RZ, RZ ;  /* 0x000000ffff0a7224 */ /* 0x000fe200078e00ff */
[----:B------:R-:W1:Y:S04]  /*0180*/  LDCU.64 UR10, c[0x0][0x390] ;  /* 0x00007200ff0a77ac */ /* 0x000e680008000a00 */
[----:B------:R-:W-:-:S07]  /*0190*/  IMAD.U32 R11, RZ, RZ, UR4 ;  /* 0x00000004ff0b7e24 */ /* 0x000fce000f8e00ff */
.L_x_5:
[----:B0-----:R-:W-:-:S04]  /*01a0*/  IADD3 R2, P0, PT, R0, R11, RZ ;  /* 0x0000000b00027210 */ /* 0x001fc80007f1e0ff */
[----:B-1----:R-:W-:Y:S01]  /*01b0*/  ISETP.GE.U32.AND P1, PT, R2, UR10, PT ;  /* 0x0000000a02007c0c */ /* 0x002fe2000bf26070 */
[----:B------:R-:W-:Y:S01]  /*01c0*/  IMAD.X R2, RZ, RZ, R10, P0 ;  /* 0x000000ffff027224 */ /* 0x000fe200000e060a */
[----:B------:R-:W-:-:S04]  /*01d0*/  ISETP.LE.U32.AND P0, PT, R11, R8, PT ;  /* 0x000000080b00720c */ /* 0x000fc80003f03070 */
[----:B------:R-:W-:-:S04]  /*01e0*/  ISETP.GE.U32.AND.EX P1, PT, R2, UR11, PT, P1 ;  /* 0x0000000b02007c0c */ /* 0x000fc8000bf26110 */
[----:B------:R-:W-:-:S13]  /*01f0*/  ISETP.LE.U32.OR.EX P0, PT, R10, RZ, P1, P0 ;  /* 0x000000ff0a00720c */ /* 0x000fda0000f03500 */
[C---:B------:R-:W-:Y:S01]  /*0200*/  @!P0 IMAD R6, R11.reuse, 0x8, R7 ;  /* 0x000000080b068824 */ /* 0x040fe200078e0207 */
[----:B------:R-:W-:Y:S04]  /*0210*/  @!P0 LDS.64 R4, [R7] ;  /* 0x0000000007048984 */ /* 0x000fe80000000a00 */
[----:B------:R-:W0:Y:S02]  /*0220*/  @!P0 LDS.64 R2, [R6] ;  /* 0x0000000006028984 */ /* 0x000e240000000a00 */
[----:B0-----:R-:W-:Y:S02]  /*0230*/  @!P0 IADD3 R2, P1, PT, R2, R4, RZ ;  /* 0x0000000402028210 */ /* 0x001fe40007f3e0ff */
[----:B------:R-:W-:-:S03]  /*0240*/  SHF.R.U64 R4, R11, 0x1, R10 ;  /* 0x000000010b047819 */ /* 0x000fc6000000120a */
[----:B------:R-:W-:Y:S01]  /*0250*/  @!P0 IMAD.X R3, R3, 0x1, R5, P1 ;  /* 0x0000000103038824 */ /* 0x000fe200008e0605 */
[----:B------:R-:W-:-:S04]  /*0260*/  SHF.R.U32.HI R5, RZ, 0x1, R10 ;  /* 0x00000001ff057819 */ /* 0x000fc8000001160a */
[----:B------:R2:W-:Y:S01]  /*0270*/  @!P0 STS.64 [R7], R2 ;  /* 0x0000000207008388 */ /* 0x0005e20000000a00 */
[----:B------:R-:W-:Y:S01]  /*0280*/  BAR.SYNC.DEFER_BLOCKING 0x0 ;  /* 0x0000000000007b1d */ /* 0x000fe20000010000 */
[----:B------:R-:W-:Y:S01]  /*0290*/  ISETP.GT.U32.AND P0, PT, R11, 0x1, PT ;  /* 0x000000010b00780c */ /* 0x000fe20003f04070 */
[----:B------:R-:W-:-:S03]  /*02a0*/  IMAD.MOV.U32 R11, RZ, RZ, R4 ;  /* 0x000000ffff0b7224 */ /* 0x000fc600078e0004 */
[----:B------:R-:W-:Y:S01]  /*02b0*/  ISETP.GT.U32.AND.EX P0, PT, R10, RZ, PT, P0 ;  /* 0x000000ff0a00720c */ /* 0x000fe20003f04100 */
[----:B------:R-:W-:-:S12]  /*02c0*/  IMAD.MOV.U32 R10, RZ, RZ, R5 ;  /* 0x000000ffff0a7224 */ /* 0x000fd800078e0005 */
[----:B--2---:R-:W-:Y:S05]  /*02d0*/  @P0 BRA `(.L_x_5) ;  /* 0xfffffffc00b00947 */ /* 0x004fea000383ffff */
.L_x_4:
[----:B------:R-:W-:Y:S05]  /*02e0*/  @P2 EXIT ;  /* 0x000000000000294d */ /* 0x000fea0003800000 */
[----:B------:R-:W1:Y:S01]  /*02f0*/  S2UR UR5, SR_CgaCtaId ;  /* 0x00000000000579c3 */ /* 0x000e620000008800 */
[----:B------:R-:W-:-:S07]  /*0300*/  UMOV UR4, 0x400 ;  /* 0x0000040000047882 */ /* 0x000fce0000000000 */
[----:B------:R-:W2:Y:S01]  /*0310*/  LDC.64 R4, c[0x0][0x388] ;  /* 0x0000e200ff047b82 */ /* 0x000ea20000000a00 */
[----:B-1----:R-:W-:Y:S01]  /*0320*/  ULEA UR4, UR5, UR4, 0x18 ;  /* 0x0000000405047291 */ /* 0x002fe2000f8ec0ff */
[----:B--2---:R-:W-:-:S08]  /*0330*/  IMAD.WIDE.U32 R4, R9, 0x8, R4 ;  /* 0x0000000809047825 */ /* 0x004fd000078e0004 */
[----:B0-----:R-:W0:Y:S04]  /*0340*/  LDS.64 R2, [UR4] ;  /* 0x00000004ff027984 */ /* 0x001e280008000a00 */
[----:B0-----:R-:W-:Y:S01]  /*0350*/  STG.E.64 desc[UR8][R4.64], R2 ;  /* 0x0000000204007986 */ /* 0x001fe2000c101b08 */
[----:B------:R-:W-:Y:S05]  /*0360*/  EXIT ;  /* 0x000000000000794d */ /* 0x000fea0003800000 */
.L_x_6:
        /* <DEDUP_REMOVED lines=9> */
.L_x_17:


//--------------------- .text._Z29reduction_blocked_shared_halfPyS_y --------------------------
	.section	.text._Z29reduction_blocked_shared_halfPyS_y,"ax",@progbits
	.align	128
        .global         _Z29reduction_blocked_shared_halfPyS_y
        .type           _Z29reduction_blocked_shared_halfPyS_y,@function
        .size           _Z29reduction_blocked_shared_halfPyS_y,(.L_x_18 - _Z29reduction_blocked_shared_halfPyS_y)
        .other          _Z29reduction_blocked_shared_halfPyS_y,@"STO_CUDA_ENTRY STV_DEFAULT"
_Z29reduction_blocked_shared_halfPyS_y:
.text._Z29reduction_blocked_shared_halfPyS_y:
[----:B------:R-:W-:Y:S01]  /*0000*/  LDC R1, c[0x0][0x37c] ;  /* 0x0000df00ff017b82 */ /* 0x000fe20000000800 */
[----:B------:R-:W0:Y:S07]  /*0010*/  S2R R0, SR_CTAID.X ;  /* 0x0000000000007919 */ /* 0x000e2e0000002500 */
[----:B------:R-:W1:Y:S01]  /*0020*/  LDC R5, c[0x0][0x360] ;  /* 0x0000d800ff057b82 */ /* 0x000e620000000800 */
[----:B------:R-:W2:Y:S01]  /*0030*/  LDCU.64 UR8, c[0x0][0x390] ;  /* 0x00007200ff0877ac */ /* 0x000ea20008000a00 */
[----:B------:R-:W-:Y:S01]  /*0040*/  BSSY.RECONVERGENT B0, `(.L_x_7) ;  /* 0x000001d000007945 */ /* 0x000fe20003800200 */
[----:B------:R-:W3:Y:S01]  /*0050*/  S2R R2, SR_TID.X ;  /* 0x0000000000027919 */ /* 0x000ee20000002100 */
[----:B------:R-:W-:Y:S01]  /*0060*/  UMOV UR4, 0x400 ;  /* 0x0000040000047882 */ /* 0x000fe20000000000 */
[----:B------:R-:W4:Y:S03]  /*0070*/  LDCU.64 UR6, c[0x0][0x358] ;  /* 0x00006b00ff0677ac */ /* 0x000f260008000a00 */
[----:B------:R-:W5:Y:S01]  /*0080*/  S2UR UR5, SR_CgaCtaId ;  /* 0x00000000000579c3 */ /* 0x000f620000008800 */
[----:B-1----:R-:W-:Y:S01]  /*0090*/  ISETP.GE.U32.AND P2, PT, R5, 0x2, PT ;  /* 0x000000020500780c */ /* 0x002fe20003f46070 */
[----:B0-----:R-:W-:Y:S01]  /*00a0*/  IMAD R3, R0, R5, RZ ;  /* 0x0000000500037224 */ /* 0x001fe200078e02ff */
[----:B-----5:R-:W-:-:S03]  /*00b0*/  ULEA UR4, UR5, UR4, 0x18 ;  /* 0x0000000405047291 */ /* 0x020fc6000f8ec0ff */
[----:B---3--:R-:W-:Y:S01]  /*00c0*/  IMAD R3, R3, 0x2, R2 ;  /* 0x0000000203037824 */ /* 0x008fe200078e0202 */
[C---:B------:R-:W-:Y:S02]  /*00d0*/  ISETP.NE.AND P1, PT, R2.reuse, RZ, PT ;  /* 0x000000ff0200720c */ /* 0x040fe40003f25270 */
[----:B------:R-:W-:Y:S02]  /*00e0*/  LEA R4, R2, UR4, 0x3 ;  /* 0x0000000402047c11 */ /* 0x000fe4000f8e18ff */
[----:B--2---:R-:W-:-:S04]  /*00f0*/  ISETP.GE.U32.AND P0, PT, R3, UR8, PT ;  /* 0x0000000803007c0c */ /* 0x004fc8000bf06070 */
[----:B------:R-:W-:-:S13]  /*0100*/  ISETP.GE.U32.AND.EX P0, PT, RZ, UR9, PT, P0 ;  /* 0x00000009ff007c0c */ /* 0x000fda000bf06100 */
[----:B----4-:R-:W-:Y:S05]  /*0110*/  @P0 BRA `(.L_x_8) ;  /* 0x00000000003c0947 */ /* 0x010fea0003800000 */
[----:B------:R-:W0:Y:S01]  /*0120*/  LDCU.64 UR4, c[0x0][0x380] ;  /* 0x00007000ff0477ac */ /* 0x000e220008000a00 */
[----:B------:R-:W-:-:S04]  /*0130*/  IADD3 R6, P3, PT, R3, R5, RZ ;  /* 0x0000000503067210 */ /* 0x000fc80007f7e0ff */
[----:B------:R-:W-:Y:S01]  /*0140*/  ISETP.GE.U32.AND P0, PT, R6, UR8, PT ;  /* 0x0000000806007c0c */ /* 0x000fe2000bf06070 */
[----:B------:R-:W-:-:S05]  /*0150*/  IMAD.X R6, RZ, RZ, RZ, P3 ;  /* 0x000000ffff067224 */ /* 0x000fca00018e06ff */
[----:B------:R-:W-:Y:S02]  /*0160*/  ISETP.GE.U32.AND.EX P0, PT, R6, UR9, PT, P0 ;  /* 0x0000000906007c0c */ /* 0x000fe4000bf06100 */
[----:B0-----:R-:W-:-:S04]  /*0170*/  LEA R6, P3, R3, UR4, 0x3 ;  /* 0x0000000403067c11 */ /* 0x001fc8000f8618ff */
[----:B------:R-:W-:-:S07]  /*0180*/  LEA.HI.X R7, R3, UR5, RZ, 0x3, P3 ;  /* 0x0000000503077c11 */ /* 0x000fce00098f1cff */
[----:B------:R-:W-:-:S04]  /*0190*/  @!P0 LEA R8, P3, R5, R6, 0x3 ;  /* 0x0000000605088211 */ /* 0x000fc800078618ff */
[----:B------:R-:W-:Y:S02]  /*01a0*/  @!P0 LEA.HI.X R9, R5, R7, RZ, 0x3, P3 ;  /* 0x0000000705098211 */ /* 0x000fe400018f1cff */
[----:B------:R-:W2:Y:S04]  /*01b0*/  LDG.E.64 R6, desc[UR6][R6.64] ;  /* 0x0000000606067981 */ /* 0x000ea8000c1e1b00 */
[----:B------:R-:W2:Y:S02]  /*01c0*/  @!P0 LDG.E.64 R8, desc[UR6][R8.64] ;  /* 0x0000000608088981 */ /* 0x000ea4000c1e1b00 */
[----:B--2---:R-:W-:-:S05]  /*01d0*/  @!P0 IADD3 R10, P3, PT, R6, R8, RZ ;  /* 0x00000008060a8210 */ /* 0x004fca0007f7e0ff */
[----:B------:R-:W-:-:S05]  /*01e0*/  @!P0 IMAD.X R11, R7, 0x1, R9, P3 ;  /* 0x00000001070b8824 */ /* 0x000fca00018e0609 */
[----:B------:R0:W-:Y:S04]  /*01f0*/  @!P0 STS.64 [R4], R10 ;  /* 0x0000000a04008388 */ /* 0x0001e80000000a00 */
[----:B------:R0:W-:Y:S02]  /*0200*/  @P0 STS.64 [R4], R6 ;  /* 0x0000000604000388 */ /* 0x0001e40000000a00 */
.L_x_8:
[----:B------:R-:W-:Y:S05]  /*0210*/  BSYNC.RECONVERGENT B0 ;  /* 0x0000000000007941 */ /* 0x000fea0003800200 */
.L_x_7:
[----:B------:R-:W-:Y:S06]  /*0220*/  BAR.SYNC.DEFER_BLOCKING 0x0 ;  /* 0x0000000000007b1d */ /* 0x000fec0000010000 */
[----:B------:R-:W-:Y:S05]  /*0230*/  @!P2 BRA `(.L_x_9) ;  /* 0x00000000005ca947 */ /* 0x000fea0003800000 */
[----:B0-----:R-:W-:Y:S01]  /*0240*/  SHF.R.U32.HI R11, RZ, 0x1, R5 ;  /* 0x00000001ff0b7819 */ /* 0x001fe20000011605 */
[----:B------:R-:W-:Y:S01]  /*0250*/  IMAD.MOV.U32 R10, RZ, RZ, RZ ;  /* 0x000000ffff0a7224 */ /* 0x000fe200078e00ff */
[----:B------:R-:W0:Y:S06]  /*0260*/  LDCU.64 UR4, c[0x0][0x390] ;  /* 0x00007200ff0477ac */ /* 0x000e2c0008000a00 */
.L_x_10:
[----:B------:R-:W-:-:S04]  /*0270*/  IADD3 R5, P2, PT, R3, R11, RZ ;  /* 0x0000000b03057210 */ /* 0x000fc80007f5e0ff */
[----:B0-----:R-:W-:Y:S01]  /*0280*/  ISETP.GE.U32.AND P0, PT, R5, UR4, PT ;  /* 0x0000000405007c0c */ /* 0x001fe2000bf06070 */
        /* <DEDUP_REMOVED lines=17> */
[----:B-1----:R-:W-:Y:S05]  /*03a0*/  @P0 BRA `(.L_x_10) ;  /* 0xfffffffc00b00947 */ /* 0x002fea000383ffff */
.L_x_9:
[----:B------:R-:W-:Y:S05]  /*03b0*/  @P1 EXIT ;  /* 0x000000000000194d */ /* 0x000fea0003800000 */
[----:B------:R-:W1:Y:S01]  /*03c0*/  S2UR UR5, SR_CgaCtaId ;  /* 0x00000000000579c3 */ /* 0x000e620000008800 */
[----:B------:R-:W-:-:S07]  /*03d0*/  UMOV UR4, 0x400 ;  /* 0x0000040000047882 */ /* 0x000fce0000000000 */
[----:B0-----:R-:W0:Y:S01]  /*03e0*/  LDC.64 R4, c[0x0][0x388] ;  /* 0x0000e200ff047b82 */ /* 0x001e220000000a00 */
[----:B-1----:R-:W-:Y:S01]  /*03f0*/  ULEA UR4, UR5, UR4, 0x18 ;  /* 0x0000000405047291 */ /* 0x002fe2000f8ec0ff */
[----:B0-----:R-:W-:-:S08]  /*0400*/  IMAD.WIDE.U32 R4, R0, 0x8, R4 ;  /* 0x0000000800047825 */ /* 0x001fd000078e0004 */
[----:B------:R-:W0:Y:S04]  /*0410*/  LDS.64 R2, [UR4] ;  /* 0x00000004ff027984 */ /* 0x000e280008000a00 */
[----:B0-----:R-:W-:Y:S01]  /*0420*/  STG.E.64 desc[UR6][R4.64], R2 ;  /* 0x0000000204007986 */ /* 0x001fe2000c101b06 */
[----:B------:R-:W-:Y:S05]  /*0430*/  EXIT ;  /* 0x000000000000794d */ /* 0x000fea0003800000 */
.L_x_11:
        /* <DEDUP_REMOVED lines=12> */
.L_x_18:


//--------------------- .text._Z38reduction_blocked_shared_half_unrolledILm128EEvPyS0_y --------------------------
	.section	.text._Z38reduction_blocked_shared_half_unrolledILm128EEvPyS0_y,"ax",@progbits
	.align	128
        .global         _Z38reduction_blocked_shared_half_unrolledILm128EEvPyS0_y
        .type           _Z38reduction_blocked_shared_half_unrolledILm128EEvPyS0_y,@function
        .size           _Z38reduction_blocked_shared_half_unrolledILm128EEvPyS0_y,(.L_x_19 - _Z38reduction_blocked_shared_half_unrolledILm128EEvPyS0_y)
        .other          _Z38reduction_blocked_shared_half_unrolledILm128EEvPyS0_y,@"STO_CUDA_ENTRY STV_DEFAULT"
_Z38reduction_blocked_shared_half_unrolledILm128EEvPyS0_y:
.text._Z38reduction_blocked_shared_half_unrolledILm128EEvPyS0_y:
[----:B------:R-:W-:Y:S01]  /*0000*/  LDC R1, c[0x0][0x37c] ;  /* 0x0000df00ff017b82 */ /* 0x000fe20000000800 */
[----:B------:R-:W0:Y:S01]  /*0010*/  S2R R7, SR_CTAID.X ;  /* 0x0000000000077919 */ /* 0x000e220000002500 */
[----:B------:R-:W1:Y:S01]  /*0020*/  LDCU.64 UR8, c[0x0][0x390] ;  /* 0x00007200ff0877ac */ /* 0x000e620008000a00 */
[----:B------:R-:W-:-:S05]  /*0030*/  IMAD.MOV.U32 R3, RZ, RZ, RZ ;  /* 0x000000ffff037224 */ /* 0x000fca00078e00ff */
[----:B------:R-:W2:Y:S01]  /*0040*/  S2UR UR5, SR_CgaCtaId ;  /* 0x00000000000579c3 */ /* 0x000ea20000008800 */
[----:B------:R-:W0:Y:S01]  /*0050*/  S2R R2, SR_TID.X ;  /* 0x0000000000027919 */ /* 0x000e220000002100 */
[----:B------:R-:W-:Y:S01]  /*0060*/  UMOV UR4, 0x400 ;  /* 0x0000040000047882 */ /* 0x000fe20000000000 */
[----:B------:R-:W3:Y:S01]  /*0070*/  LDCU.64 UR6, c[0x0][0x358] ;  /* 0x00006b00ff0677ac */ /* 0x000ee20008000a00 */
[----:B------:R-:W-:Y:S01]  /*0080*/  BSSY.RECONVERGENT B0, `(.L_x_12) ;  /* 0x0000019000007945 */ /* 0x000fe20003800200 */
[----:B--2---:R-:W-:Y:S01]  /*0090*/  ULEA UR4, UR5, UR4, 0x18 ;  /* 0x0000000405047291 */ /* 0x004fe2000f8ec0ff */
[----:B0-----:R-:W-:-:S03]  /*00a0*/  IMAD.WIDE.U32 R4, R7, 0x100, R2 ;  /* 0x0000010007047825 */ /* 0x001fc600078e0002 */
[----:B------:R-:W-:-:S04]  /*00b0*/  IADD3 R0, P1, PT, R4, 0x40, RZ ;  /* 0x0000004004007810 */ /* 0x000fc80007f3e0ff */
[----:B-1----:R-:W-:Y:S01]  /*00c0*/  ISETP.GE.U32.AND P0, PT, R0, UR8, PT ;  /* 0x0000000800007c0c */ /* 0x002fe2000bf06070 */
[----:B------:R-:W-:Y:S01]  /*00d0*/  IMAD.X R0, RZ, RZ, R5, P1 ;  /* 0x000000ffff007224 */ /* 0x000fe200008e0605 */
[----:B------:R-:W-:-:S04]  /*00e0*/  ISETP.GE.U32.AND P1, PT, R4, UR8, PT ;  /* 0x0000000804007c0c */ /* 0x000fc8000bf26070 */
[----:B------:R-:W-:Y:S02]  /*00f0*/  ISETP.GE.U32.AND.EX P1, PT, R5, UR9, PT, P1 ;  /* 0x0000000905007c0c */ /* 0x000fe4000bf26110 */
[----:B------:R-:W-:Y:S02]  /*0100*/  ISETP.GE.U32.AND.EX P0, PT, R0, UR9, PT, P0 ;  /* 0x0000000900007c0c */ /* 0x000fe4000bf06100 */
[C---:B------:R-:W-:Y:S02]  /*0110*/  LEA R0, R2.reuse, UR4, 0x3 ;  /* 0x0000000402007c11 */ /* 0x040fe4000f8e18ff */
[----:B------:R-:W-:-:S07]  /*0120*/  ISETP.GT.U32.OR P0, PT, R2, 0x3f, P0 ;  /* 0x0000003f0200780c */ /* 0x000fce0000704470 */
[----:B---3--:R-:W-:Y:S06]  /*0130*/  @P1 BRA `(.L_x_13) ;  /* 0x0000000000341947 */ /* 0x008fec0003800000 */
[----:B------:R-:W0:Y:S01]  /*0140*/  LDCU.64 UR10, c[0x0][0x380] ;  /* 0x00007000ff0a77ac */ /* 0x000e220008000a00 */
[----:B------:R-:W-:-:S04]  /*0150*/  IADD3 R6, P2, PT, R4, 0x80, RZ ;  /* 0x0000008004067810 */ /* 0x000fc80007f5e0ff */
[----:B------:R-:W-:Y:S01]  /*0160*/  ISETP.GE.U32.AND P1, PT, R6, UR8, PT ;  /* 0x0000000806007c0c */ /* 0x000fe2000bf26070 */
[----:B------:R-:W-:-:S05]  /*0170*/  IMAD.X R6, RZ, RZ, R5, P2 ;  /* 0x000000ffff067224 */ /* 0x000fca00010e0605 */
[----:B------:R-:W-:Y:S02]  /*0180*/  ISETP.GE.U32.AND.EX P1, PT, R6, UR9, PT, P1 ;  /* 0x0000000906007c0c */ /* 0x000fe4000bf26110 */
[----:B0-----:R-:W-:-:S04]  /*0190*/  LEA R8, P2, R4, UR10, 0x3 ;  /* 0x0000000a04087c11 */ /* 0x001fc8000f8418ff */
[----:B------:R-:W-:-:S05]  /*01a0*/  LEA.HI.X R9, R4, UR11, R5, 0x3, P2 ;  /* 0x0000000b04097c11 */ /* 0x000fca00090f1c05 */
[----:B------:R-:W2:Y:S04]  /*01b0*/  LDG.E.64 R10, desc[UR6][R8.64] ;  /* 0x00000006080a7981 */ /* 0x000ea8000c1e1b00 */
[----:B------:R-:W2:Y:S02]  /*01c0*/  @!P1 LDG.E.64 R12, desc[UR6][R8.64+0x400] ;  /* 0x00040006080c9981 */ /* 0x000ea4000c1e1b00 */
[----:B--2---:R-:W-:-:S05]  /*01d0*/  @!P1 IADD3 R12, P2, PT, R10, R12, RZ ;  /* 0x0000000c0a0c9210 */ /* 0x004fca0007f5e0ff */
[----:B------:R-:W-:-:S05]  /*01e0*/  @!P1 IMAD.X R13, R11, 0x1, R13, P2 ;  /* 0x000000010b0d9824 */ /* 0x000fca00010e060d */
[----:B------:R0:W-:Y:S04]  /*01f0*/  @!P1 STS.64 [R0], R12 ;  /* 0x0000000c00009388 */ /* 0x0001e80000000a00 */
[----:B------:R0:W-:Y:S02]  /*0200*/  @P1 STS.64 [R0], R10 ;  /* 0x0000000a00001388 */ /* 0x0001e40000000a00 */
.L_x_13:
[----:B------:R-:W-:Y:S05]  /*0210*/  BSYNC.RECONVERGENT B0 ;  /* 0x0000000000007941 */ /* 0x000fea0003800200 */
.L_x_12:
[----:B------:R-:W-:Y:S01]  /*0220*/  BAR.SYNC.DEFER_BLOCKING 0x0 ;  /* 0x0000000000007b1d */ /* 0x000fe20000010000 */
[----:B------:R-:W-:-:S04]  /*0230*/  IADD3 R3, P2, PT, R4, 0x20, RZ ;  /* 0x0000002004037810 */ /* 0x000fc80007f5e0ff */
[----:B------:R-:W-:Y:S01]  /*0240*/  ISETP.GE.U32.AND P1, PT, R3, UR8, PT ;  /* 0x0000000803007c0c */ /* 0x000fe2000bf26070 */
[----:B------:R-:W-:-:S05]  /*0250*/  IMAD.X R3, RZ, RZ, R5, P2 ;  /* 0x000000ffff037224 */ /* 0x000fca00010e0605 */
[----:B------:R-:W-:-:S04]  /*0260*/  ISETP.GE.U32.AND.EX P1, PT, R3, UR9, PT, P1 ;  /* 0x0000000903007c0c */ /* 0x000fc8000bf26110 */
[----:B------:R-:W-:Y:S01]  /*0270*/  ISETP.GT.U32.OR P1, PT, R2, 0x1f, P1 ;  /* 0x0000001f0200780c */ /* 0x000fe20000f24470 */
[----:B------:R-:W-:Y:S04]  /*0280*/  @!P0 LDS.64 R8, [R0+0x200] ;  /* 0x0002000000088984 */ /* 0x000fe80000000a00 */
[----:B0-----:R-:W0:Y:S02]  /*0290*/  @!P0 LDS.64 R10, [R0] ;  /* 0x00000000000a8984 */ /* 0x001e240000000a00 */
[----:B0-----:R-:W-:-:S05]  /*02a0*/  @!P0 IADD3 R12, P2, PT, R8, R10, RZ ;  /* 0x0000000a080c8210 */ /* 0x001fca0007f5e0ff */
[----:B------:R-:W-:Y:S01]  /*02b0*/  @!P0 IMAD.X R13, R9, 0x1, R11, P2 ;  /* 0x00000001090d8824 */ /* 0x000fe200010e060b */
[----:B------:R-:W-:-:S04]  /*02c0*/  IADD3 R3, P2, PT, R4, 0x10, RZ ;  /* 0x0000001004037810 */ /* 0x000fc80007f5e0ff */
[----:B------:R-:W-:Y:S01]  /*02d0*/  @!P0 STS.64 [R0], R12 ;  /* 0x0000000c00008388 */ /* 0x000fe20000000a00 */
[----:B------:R-:W-:Y:S01]  /*02e0*/  BAR.SYNC.DEFER_BLOCKING 0x0 ;  /* 0x0000000000007b1d */ /* 0x000fe20000010000 */
[----:B------:R-:W-:Y:S01]  /*02f0*/  ISETP.GE.U32.AND P0, PT, R3, UR8, PT ;  /* 0x0000000803007c0c */ /* 0x000fe2000bf06070 */
[----:B------:R-:W-:-:S05]  /*0300*/  IMAD.X R3, RZ, RZ, R5, P2 ;  /* 0x000000ffff037224 */ /* 0x000fca00010e0605 */
[----:B------:R-:W-:-:S04]  /*0310*/  ISETP.GE.U32.AND.EX P0, PT, R3, UR9, PT, P0 ;  /* 0x0000000903007c0c */ /* 0x000fc8000bf06100 */
[----:B------:R-:W-:Y:S01]  /*0320*/  ISETP.GT.U32.OR P0, PT, R2, 0xf, P0 ;  /* 0x0000000f0200780c */ /* 0x000fe20000704470 */
[----:B------:R-:W-:Y:S04]  /*0330*/  @!P1 LDS.64 R8, [R0+0x100] ;  /* 0x0001000000089984 */ /* 0x000fe80000000a00 */
[----:B------:R-:W0:Y:S02]  /*0340*/  @!P1 LDS.64 R10, [R0] ;  /* 0x00000000000a9984 */ /* 0x000e240000000a00 */
        /* <DEDUP_REMOVED lines=34> */
[----:B------:R-:W-:-:S05]  /*0570*/  @!P0 IMAD.X R13, R9, 0x1, R11, P2 ;  /* 0x00000001090d8824 */ /* 0x000fca00010e060b */
[----:B------:R-:W-:Y:S01]  /*0580*/  @!P0 STS.64 [R0], R12 ;  /* 0x0000000c00008388 */ /* 0x000fe20000000a00 */
[----:B------:R-:W-:Y:S01]  /*0590*/  BAR.SYNC.DEFER_BLOCKING 0x0 ;  /* 0x0000000000007b1d */ /* 0x000fe20000010000 */
[----:B------:R-:W-:-:S05]  /*05a0*/  IADD3 R3, P0, PT, R4, 0x1, RZ ;  /* 0x0000000104037810 */ /* 0x000fca0007f1e0ff */
[----:B------:R-:W-:Y:S01]  /*05b0*/  IMAD.X R4, RZ, RZ, R5, P0 ;  /* 0x000000ffff047224 */ /* 0x000fe200000e0605 */
[----:B------:R-:W-:-:S04]  /*05c0*/  ISETP.GE.U32.AND P0, PT, R3, UR8, PT ;  /* 0x0000000803007c0c */ /* 0x000fc8000bf06070 */
[----:B------:R-:W-:-:S04]  /*05d0*/  ISETP.GE.U32.AND.EX P0, PT, R4, UR9, PT, P0 ;  /* 0x0000000904007c0c */ /* 0x000fc8000bf06100 */
[----:B------:R-:W-:Y:S01]  /*05e0*/  ISETP.NE.OR P0, PT, R2, RZ, P0 ;  /* 0x000000ff0200720c */ /* 0x000fe20000705670 */
[----:B------:R-:W-:Y:S04]  /*05f0*/  @!P1 LDS.64 R8, [R0+0x10] ;  /* 0x0000100000089984 */ /* 0x000fe80000000a00 */
[----:B------:R-:W0:Y:S02]  /*0600*/  @!P1 LDS.64 R10, [R0] ;  /* 0x00000000000a9984 */ /* 0x000e240000000a00 */
[----:B0-----:R-:W-:-:S05]  /*0610*/  @!P1 IADD3 R10, P2, PT, R8, R10, RZ ;  /* 0x0000000a080a9210 */ /* 0x001fca0007f5e0ff */
[----:B------:R-:W-:-:S05]  /*0620*/  @!P1 IMAD.X R11, R9, 0x1, R11, P2 ;  /* 0x00000001090b9824 */ /* 0x000fca00010e060b */
[----:B------:R-:W-:Y:S01]  /*0630*/  @!P1 STS.64 [R0], R10 ;  /* 0x0000000a00009388 */ /* 0x000fe20000000a00 */
[----:B------:R-:W-:Y:S06]  /*0640*/  BAR.SYNC.DEFER_BLOCKING 0x0 ;  /* 0x0000000000007b1d */ /* 0x000fec0000010000 */
[----:B------:R-:W-:Y:S04]  /*0650*/  @!P0 LDS.64 R4, [UR4+0x8] ;  /* 0x00000804ff048984 */ /* 0x000fe80008000a00 */
[----:B------:R-:W0:Y:S02]  /*0660*/  @!P0 LDS.64 R8, [R0] ;  /* 0x0000000000088984 */ /* 0x000e240000000a00 */
[----:B0-----:R-:W-:-:S05]  /*0670*/  @!P0 IADD3 R4, P1, PT, R4, R8, RZ ;  /* 0x0000000804048210 */ /* 0x001fca0007f3e0ff */
[----:B------:R-:W-:Y:S01]  /*0680*/  @!P0 IMAD.X R5, R5, 0x1, R9, P1 ;  /* 0x0000000105058824 */ /* 0x000fe200008e0609 */
[----:B------:R-:W-:-:S04]  /*0690*/  ISETP.NE.AND P1, PT, R2, RZ, PT ;  /* 0x000000ff0200720c */ /* 0x000fc80003f25270 */
[----:B------:R0:W-:Y:S01]  /*06a0*/  @!P0 STS.64 [R0], R4 ;  /* 0x0000000400008388 */ /* 0x0001e20000000a00 */
[----:B------:R-:W-:Y:S08]  /*06b0*/  BAR.SYNC.DEFER_BLOCKING 0x0 ;  /* 0x0000000000007b1d */ /* 0x000ff00000010000 */
[----:B------:R-:W-:Y:S05]  /*06c0*/  @P1 EXIT ;  /* 0x000000000000194d */ /* 0x000fea0003800000 */
[----:B------:R-:W1:Y:S01]  /*06d0*/  LDS.64 R2, [UR4] ;  /* 0x00000004ff027984 */ /* 0x000e620008000a00 */
[----:B0-----:R-:W0:Y:S02]  /*06e0*/  LDC.64 R4, c[0x0][0x388] ;  /* 0x0000e200ff047b82 */ /* 0x001e240000000a00 */
[----:B0-----:R-:W-:-:S05]  /*06f0*/  IMAD.WIDE.U32 R4, R7, 0x8, R4 ;  /* 0x0000000807047825 */ /* 0x001fca00078e0004 */
[----:B-1----:R-:W-:Y:S01]  /*0700*/  STG.E.64 desc[UR6][R4.64], R2 ;  /* 0x0000000204007986 */ /* 0x002fe2000c101b06 */
[----:B------:R-:W-:Y:S05]  /*0710*/  EXIT ;  /* 0x000000000000794d */ /* 0x000fea0003800000 */
.L_x_14:
        /* <DEDUP_REMOVED lines=14> */
.L_x_19:


//--------------------- .nv.shared._Z9reductionPyyy --------------------------
	.section	.nv.shared._Z9reductionPyyy,"aw",@nobits
	.sectionflags	@""
	.align	16
	.zero		1024


//--------------------- .nv.shared.reserved.0     --------------------------
	.section	.nv.shared.reserved.0,"aw",@nobits
	.weak		__nv_reservedSMEM_offset_0_alias
	.size		__nv_reservedSMEM_offset_0_alias, 0, 64
	.other		__nv_reservedSMEM_offset_0_alias,@"STO_CUDA_RESERVED_SHARED STV_DEFAULT"
__nv_reservedSMEM_offset_0_alias:
	.zero		0
	.zero		64


//--------------------- .nv.shared._Z17reduction_blockedPyS_y --------------------------
	.section	.nv.shared._Z17reduction_blockedPyS_y,"aw",@nobits
	.sectionflags	@""
	.align	16
	.zero		1024


//--------------------- .nv.shared._Z24reduction_blocked_sharedPyS_y --------------------------
	.section	.nv.shared._Z24reduction_blocked_sharedPyS_y,"aw",@nobits
	.sectionflags	@""
	.align	16
	.zero		1024


//--------------------- .nv.shared._Z29reduction_blocked_shared_halfPyS_y --------------------------
	.section	.nv.shared._Z29reduction_blocked_shared_halfPyS_y,"aw",@nobits
	.sectionflags	@""
	.align	16
	.zero		1024


//--------------------- .nv.shared._Z38reduction_blocked_shared_half_unrolledILm128EEvPyS0_y --------------------------
	.section	.nv.shared._Z38reduction_blocked_shared_half_unrolledILm128EEvPyS0_y,"aw",@nobits
	.sectionflags	@""
	.align	16
	.zero		1024


//--------------------- .nv.constant0._Z9reductionPyyy --------------------------
	.section	.nv.constant0._Z9reductionPyyy,"a",@progbits
	.sectionflags	@""
	.align	4
.nv.constant0._Z9reductionPyyy:
	.zero		920


//--------------------- .nv.constant0._Z17reduction_blockedPyS_y --------------------------
	.section	.nv.constant0._Z17reduction_blockedPyS_y,"a",@progbits
	.sectionflags	@""
	.align	4
.nv.constant0._Z17reduction_blockedPyS_y:
	.zero		920


//--------------------- .nv.constant0._Z24reduction_blocked_sharedPyS_y --------------------------
	.section	.nv.constant0._Z24reduction_blocked_sharedPyS_y,"a",@progbits
	.sectionflags	@""
	.align	4
.nv.constant0._Z24reduction_blocked_sharedPyS_y:
	.zero		920


//--------------------- .nv.constant0._Z29reduction_blocked_shared_halfPyS_y --------------------------
	.section	.nv.constant0._Z29reduction_blocked_shared_halfPyS_y,"a",@progbits
	.sectionflags	@""
	.align	4
.nv.constant0._Z29reduction_blocked_shared_halfPyS_y:
	.zero		920


//--------------------- .nv.constant0._Z38reduction_blocked_shared_half_unrolledILm128EEvPyS0_y --------------------------
	.section	.nv.constant0._Z38reduction_blocked_shared_half_unrolledILm128EEvPyS0_y,"a",@progbits
	.sectionflags	@""
	.align	4
.nv.constant0._Z38reduction_blocked_shared_half_unrolledILm128EEvPyS0_y:
	.zero		920


//--------------------- SYMBOLS --------------------------

	.type		.nv.reservedSmem.offset0,@object
	.size		.nv.reservedSmem.offset0,0x4
	.type		.nv.reservedSmem.cap,@object
	.size		.nv.reservedSmem.cap,0x4
